	.target	sm_100a

	.elftype	@"ET_EXEC"


//--------------------- .note.nv.tkinfo           --------------------------
	.section	.note.nv.tkinfo,"",@"SHT_NOTE"
	.sectionflags	@"SHF_NOTE_NV_TKINFO"
	.tkinfo
        /*0018*/ 	.word	0x00000002
        /*0030*/ 	.string	""
        /*0030*/ 	.string	"ptxas"
        /*0030*/ 	.string	"Cuda compilation tools, release 13.0, V13.0.88"
        /*0030*/ 	.string	"Build cuda_13.0.r13.0/compiler.36424714_0"
        /*0030*/ 	.string	"-arch sm_100a -m 64 "



//--------------------- .note.nv.cuinfo           --------------------------
	.section	.note.nv.cuinfo,"",@"SHT_NOTE"
	.sectionflags	@"SHF_NOTE_NV_CUINFO"
        /*0018*/ 	.short	0x0002
        /*001a*/ 	.short	0x0064
        /*001c*/ 	.short	0x0082
	.zero		2


//--------------------- .nv.info                  --------------------------
	.section	.nv.info,"",@"SHT_CUDA_INFO"
	.align	4


	//----- nvinfo : EIATTR_REGCOUNT
	.align		4
        /*0000*/ 	.byte	0x04, 0x2f
        /*0002*/ 	.short	(.L_19 - .L_18)
	.align		4
.L_18:
        /*0004*/ 	.word	index@(_ZN7cutlass13device_kernelINS_4gemm6kernel13GemmUniversalIN4cute5tupleIJiiiiEEENS1_10collective13CollectiveMmaINS1_35MainloopSm100TmaUmmaWarpSpecializedILi9ELi2ELi4ENS5_IJNS4_1CILi2EEENSA_ILi4EEENSA_ILi1EEEEEEEENS5_IJNSA_ILi256EEENSA_ILi64EEENSA_ILi32EEEEEEfNS5_IJlSD_lEEEfSK_NS4_8TiledMMAINS4_8MMA_AtomIJNS4_23SM100_MMA_TF32_2x1SM_SSINS_10tfloat32_tESO_fLi256ELi64ELNS4_4UMMA5MajorE0ELSQ_0ELNSP_7ScaleInE0ELSR_0EEEEEENS4_6LayoutINS5_IJSD_SD_SD_EEENS5_IJNSA_ILi0EEESW_SW_EEEEENS5_IJNS4_10UnderscoreESZ_SZ_EEEEENS4_28SM100_TMA_2SM_LOAD_MULTICASTENS4_14ComposedLayoutINS4_7SwizzleILi3ELi4ELi3EEENS4_18smem_ptr_flag_bitsILi32EEENSU_INS5_IJNSA_ILi8EEESI_EEENS5_IJSI_SD_EEEEEEEvNS4_8identityENS4_18SM100_TMA_2SM_LOADES1C_vS1D_EENS_8epilogue10collective18CollectiveEpilogueINS1G_23Sm100TmaWarpSpecializedILi4ELi2ELi16ELb1ELb0EEEJNS5_IJNSA_ILi128EEESH_SI_EEENS5_IJNSU_IS1L_SD_EENSU_INSA_ILi16EEESD_EEEEEfSK_fSK_NS1G_6fusion15FusionCallbacksIS1K_NS1R_17LinearCombinationIffffLNS_15FloatRoundStyleE2EEES1M_S1Q_JEEENS4_5SM1004TMEM4LOAD26SM100_TMEM_LOAD_32dp32b16xENS4_13SM90_TMA_LOADENS13_INS14_ILi2ELi4ELi3EEES17_NSU_INS5_IJS18_S1O_EEENS5_IJS1O_SD_EEEEEEENS4_39AutoVectorizingCopyWithAssumedAlignmentILi128EEENS4_14SM90_TMA_STOREES26_S28_S28_EEEvvEEEEvNT_6ParamsE)
        /*0008*/ 	.word	0x0000004f


	//----- nvinfo : EIATTR_FRAME_SIZE
	.align		4
.L_19:
        /*000c*/ 	.byte	0x04, 0x11
        /*000e*/ 	.short	(.L_21 - .L_20)
	.align		4
.L_20:
        /*0010*/ 	.word	index@($__internal_2_$__cuda_sm10x_tcgen05_guardrail_trap_unallocated_columns_being_dealloced)
        /*0014*/ 	.word	0x00000000


	//----- nvinfo : EIATTR_FRAME_SIZE
	.align		4
.L_21:
        /*0018*/ 	.byte	0x04, 0x11
        /*001a*/ 	.short	(.L_23 - .L_22)
	.align		4
.L_22:
        /*001c*/ 	.word	index@($__internal_1_$__cuda_sm10x_tcgen05_guardrail_trap_phase_invalid_during_alloc)
        /*0020*/ 	.word	0x00000000


	//----- nvinfo : EIATTR_FRAME_SIZE
	.align		4
.L_23:
        /*0024*/ 	.byte	0x04, 0x11
        /*0026*/ 	.short	(.L_25 - .L_24)
	.align		4
.L_24:
        /*0028*/ 	.word	index@($__internal_0_$__cuda_sm10x_tcgen05_guardrail_trap_col_being_dealloced_not_returned_by_alloc)
        /*002c*/ 	.word	0x00000000


	//----- nvinfo : EIATTR_FRAME_SIZE
	.align		4
.L_25:
        /*0030*/ 	.byte	0x04, 0x11
        /*0032*/ 	.short	(.L_27 - .L_26)
	.align		4
.L_26:
        /*0034*/ 	.word	index@(_ZN7cutlass13device_kernelINS_4gemm6kernel13GemmUniversalIN4cute5tupleIJiiiiEEENS1_10collective13CollectiveMmaINS1_35MainloopSm100TmaUmmaWarpSpecializedILi9ELi2ELi4ENS5_IJNS4_1CILi2EEENSA_ILi4EEENSA_ILi1EEEEEEEENS5_IJNSA_ILi256EEENSA_ILi64EEENSA_ILi32EEEEEEfNS5_IJlSD_lEEEfSK_NS4_8TiledMMAINS4_8MMA_AtomIJNS4_23SM100_MMA_TF32_2x1SM_SSINS_10tfloat32_tESO_fLi256ELi64ELNS4_4UMMA5MajorE0ELSQ_0ELNSP_7ScaleInE0ELSR_0EEEEEENS4_6LayoutINS5_IJSD_SD_SD_EEENS5_IJNSA_ILi0EEESW_SW_EEEEENS5_IJNS4_10UnderscoreESZ_SZ_EEEEENS4_28SM100_TMA_2SM_LOAD_MULTICASTENS4_14ComposedLayoutINS4_7SwizzleILi3ELi4ELi3EEENS4_18smem_ptr_flag_bitsILi32EEENSU_INS5_IJNSA_ILi8EEESI_EEENS5_IJSI_SD_EEEEEEEvNS4_8identityENS4_18SM100_TMA_2SM_LOADES1C_vS1D_EENS_8epilogue10collective18CollectiveEpilogueINS1G_23Sm100TmaWarpSpecializedILi4ELi2ELi16ELb1ELb0EEEJNS5_IJNSA_ILi128EEESH_SI_EEENS5_IJNSU_IS1L_SD_EENSU_INSA_ILi16EEESD_EEEEEfSK_fSK_NS1G_6fusion15FusionCallbacksIS1K_NS1R_17LinearCombinationIffffLNS_15FloatRoundStyleE2EEES1M_S1Q_JEEENS4_5SM1004TMEM4LOAD26SM100_TMEM_LOAD_32dp32b16xENS4_13SM90_TMA_LOADENS13_INS14_ILi2ELi4ELi3EEES17_NSU_INS5_IJS18_S1O_EEENS5_IJS1O_SD_EEEEEEENS4_39AutoVectorizingCopyWithAssumedAlignmentILi128EEENS4_14SM90_TMA_STOREES26_S28_S28_EEEvvEEEEvNT_6ParamsE)
        /*0038*/ 	.word	0x00000000


	//----- nvinfo : EIATTR_MIN_STACK_SIZE
	.align		4
.L_27:
        /*003c*/ 	.byte	0x04, 0x12
        /*003e*/ 	.short	(.L_29 - .L_28)
	.align		4
.L_28:
        /*0040*/ 	.word	index@(_ZN7cutlass13device_kernelINS_4gemm6kernel13GemmUniversalIN4cute5tupleIJiiiiEEENS1_10collective13CollectiveMmaINS1_35MainloopSm100TmaUmmaWarpSpecializedILi9ELi2ELi4ENS5_IJNS4_1CILi2EEENSA_ILi4EEENSA_ILi1EEEEEEEENS5_IJNSA_ILi256EEENSA_ILi64EEENSA_ILi32EEEEEEfNS5_IJlSD_lEEEfSK_NS4_8TiledMMAINS4_8MMA_AtomIJNS4_23SM100_MMA_TF32_2x1SM_SSINS_10tfloat32_tESO_fLi256ELi64ELNS4_4UMMA5MajorE0ELSQ_0ELNSP_7ScaleInE0ELSR_0EEEEEENS4_6LayoutINS5_IJSD_SD_SD_EEENS5_IJNSA_ILi0EEESW_SW_EEEEENS5_IJNS4_10UnderscoreESZ_SZ_EEEEENS4_28SM100_TMA_2SM_LOAD_MULTICASTENS4_14ComposedLayoutINS4_7SwizzleILi3ELi4ELi3EEENS4_18smem_ptr_flag_bitsILi32EEENSU_INS5_IJNSA_ILi8EEESI_EEENS5_IJSI_SD_EEEEEEEvNS4_8identityENS4_18SM100_TMA_2SM_LOADES1C_vS1D_EENS_8epilogue10collective18CollectiveEpilogueINS1G_23Sm100TmaWarpSpecializedILi4ELi2ELi16ELb1ELb0EEEJNS5_IJNSA_ILi128EEESH_SI_EEENS5_IJNSU_IS1L_SD_EENSU_INSA_ILi16EEESD_EEEEEfSK_fSK_NS1G_6fusion15FusionCallbacksIS1K_NS1R_17LinearCombinationIffffLNS_15FloatRoundStyleE2EEES1M_S1Q_JEEENS4_5SM1004TMEM4LOAD26SM100_TMEM_LOAD_32dp32b16xENS4_13SM90_TMA_LOADENS13_INS14_ILi2ELi4ELi3EEES17_NSU_INS5_IJS18_S1O_EEENS5_IJS1O_SD_EEEEEEENS4_39AutoVectorizingCopyWithAssumedAlignmentILi128EEENS4_14SM90_TMA_STOREES26_S28_S28_EEEvvEEEEvNT_6ParamsE)
        /*0044*/ 	.word	0x00000000
.L_29:


//--------------------- .nv.compat                --------------------------
	.section	.nv.compat,"",@"SHT_CUDA_COMPAT_INFO"
	.align	4
        /*0000*/ 	.byte	0x02, 0x09, 0x01, 0x00, 0x02, 0x02, 0x02, 0x00, 0x02, 0x05, 0x05, 0x00, 0x03, 0x07, 0x01, 0x01
        /*0010*/ 	.byte	0x02, 0x03, 0x01, 0x00, 0x02, 0x06, 0x01, 0x00, 0x04, 0x0b, 0x08, 0x00, 0x09, 0x00, 0x00, 0x00
        /*0020*/ 	.byte	0x00, 0x00, 0x00, 0x00


//--------------------- .nv.info._ZN7cutlass13device_kernelINS_4gemm6kernel13GemmUniversalIN4cute5tupleIJiiiiEEENS1_10collective13CollectiveMmaINS1_35MainloopSm100TmaUmmaWarpSpecializedILi9ELi2ELi4ENS5_IJNS4_1CILi2EEENSA_ILi4EEENSA_ILi1EEEEEEEENS5_IJNSA_ILi256EEENSA_ILi64EEENSA_ILi32EEEEEEfNS5_IJlSD_lEEEfSK_NS4_8TiledMMAINS4_8MMA_AtomIJNS4_23SM100_MMA_TF32_2x1SM_SSINS_10tfloat32_tESO_fLi256ELi64ELNS4_4UMMA5MajorE0ELSQ_0ELNSP_7ScaleInE0ELSR_0EEEEEENS4_6LayoutINS5_IJSD_SD_SD_EEENS5_IJNSA_ILi0EEESW_SW_EEEEENS5_IJNS4_10UnderscoreESZ_SZ_EEEEENS4_28SM100_TMA_2SM_LOAD_MULTICASTENS4_14ComposedLayoutINS4_7SwizzleILi3ELi4ELi3EEENS4_18smem_ptr_flag_bitsILi32EEENSU_INS5_IJNSA_ILi8EEESI_EEENS5_IJSI_SD_EEEEEEEvNS4_8identityENS4_18SM100_TMA_2SM_LOADES1C_vS1D_EENS_8epilogue10collective18CollectiveEpilogueINS1G_23Sm100TmaWarpSpecializedILi4ELi2ELi16ELb1ELb0EEEJNS5_IJNSA_ILi128EEESH_SI_EEENS5_IJNSU_IS1L_SD_EENSU_INSA_ILi16EEESD_EEEEEfSK_fSK_NS1G_6fusion15FusionCallbacksIS1K_NS1R_17LinearCombinationIffffLNS_15FloatRoundStyleE2EEES1M_S1Q_JEEENS4_5SM1004TMEM4LOAD26SM100_TMEM_LOAD_32dp32b16xENS4_13SM90_TMA_LOADENS13_INS14_ILi2ELi4ELi3EEES17_NSU_INS5_IJS18_S1O_EEENS5_IJS1O_SD_EEEEEEENS4_39AutoVectorizingCopyWithAssumedAlignmentILi128EEENS4_14SM90_TMA_STOREES26_S28_S28_EEEvvEEEEvNT_6ParamsE --------------------------
	.section	.nv.info._ZN7cutlass13device_kernelINS_4gemm6kernel13GemmUniversalIN4cute5tupleIJiiiiEEENS1_10collective13CollectiveMmaINS1_35MainloopSm100TmaUmmaWarpSpecializedILi9ELi2ELi4ENS5_IJNS4_1CILi2EEENSA_ILi4EEENSA_ILi1EEEEEEEENS5_IJNSA_ILi256EEENSA_ILi64EEENSA_ILi32EEEEEEfNS5_IJlSD_lEEEfSK_NS4_8TiledMMAINS4_8MMA_AtomIJNS4_23SM100_MMA_TF32_2x1SM_SSINS_10tfloat32_tESO_fLi256ELi64ELNS4_4UMMA5MajorE0ELSQ_0ELNSP_7ScaleInE0ELSR_0EEEEEENS4_6LayoutINS5_IJSD_SD_SD_EEENS5_IJNSA_ILi0EEESW_SW_EEEEENS5_IJNS4_10UnderscoreESZ_SZ_EEEEENS4_28SM100_TMA_2SM_LOAD_MULTICASTENS4_14ComposedLayoutINS4_7SwizzleILi3ELi4ELi3EEENS4_18smem_ptr_flag_bitsILi32EEENSU_INS5_IJNSA_ILi8EEESI_EEENS5_IJSI_SD_EEEEEEEvNS4_8identityENS4_18SM100_TMA_2SM_LOADES1C_vS1D_EENS_8epilogue10collective18CollectiveEpilogueINS1G_23Sm100TmaWarpSpecializedILi4ELi2ELi16ELb1ELb0EEEJNS5_IJNSA_ILi128EEESH_SI_EEENS5_IJNSU_IS1L_SD_EENSU_INSA_ILi16EEESD_EEEEEfSK_fSK_NS1G_6fusion15FusionCallbacksIS1K_NS1R_17LinearCombinationIffffLNS_15FloatRoundStyleE2EEES1M_S1Q_JEEENS4_5SM1004TMEM4LOAD26SM100_TMEM_LOAD_32dp32b16xENS4_13SM90_TMA_LOADENS13_INS14_ILi2ELi4ELi3EEES17_NSU_INS5_IJS18_S1O_EEENS5_IJS1O_SD_EEEEEEENS4_39AutoVectorizingCopyWithAssumedAlignmentILi128EEENS4_14SM90_TMA_STOREES26_S28_S28_EEEvvEEEEvNT_6ParamsE,"",@"SHT_CUDA_INFO"
	.sectionflags	@""
	.align	4


	//----- nvinfo : EIATTR_CUDA_API_VERSION
	.align		4
        /*0000*/ 	.byte	0x04, 0x37
        /*0002*/ 	.short	(.L_31 - .L_30)
.L_30:
        /*0004*/ 	.word	0x00000082


	//----- nvinfo : EIATTR_KPARAM_INFO
	.align		4
.L_31:
        /*0008*/ 	.byte	0x04, 0x17
        /*000a*/ 	.short	(.L_33 - .L_32)
.L_32:
        /*000c*/ 	.word	0x00000000
        /*0010*/ 	.short	0x0000
        /*0012*/ 	.short	0x0000
        /*0014*/ 	.byte	0x00, 0xf0, 0x01, 0x20


	//----- nvinfo : EIATTR_AT_ENTRY_FRAGMENTS
	.align		4
.L_33:
        /*0018*/ 	.byte	0x04, 0x4f
        /*001a*/ 	.short	(.L_35 - .L_34)


	//   ....[0]....
.L_34:
        /*001c*/ 	.word	0x00000007


	//----- nvinfo : EIATTR_RESERVED_SMEM_USED
	.align		4
.L_35:
        /*0020*/ 	.byte	0x01, 0x41
	.zero		2


	//----- nvinfo : EIATTR_SPARSE_MMA_MASK
	.align		4
        /*0024*/ 	.byte	0x03, 0x50
        /*0026*/ 	.short	0x0000


	//----- nvinfo : EIATTR_TCGEN05_2CTA_USED
	.align		4
        /*0028*/ 	.byte	0x01, 0x52
	.zero		2


	//----- nvinfo : EIATTR_MAXREG_COUNT
	.align		4
        /*002c*/ 	.byte	0x03, 0x1b
        /*002e*/ 	.short	0x00ff


	//----- nvinfo : EIATTR_NUM_BARRIERS
	.align		4
        /*0030*/ 	.byte	0x02, 0x4c
        /*0032*/ 	.byte	0x07
	.zero		1


	//----- nvinfo : EIATTR_EXTERNS
	.align		4
        /*0034*/ 	.byte	0x04, 0x0f
        /*0036*/ 	.short	(.L_37 - .L_36)


	//   ....[0]....
	.align		4
.L_36:
        /*0038*/ 	.word	index@(__assertfail)


	//----- nvinfo : EIATTR_MERCURY_ISA_VERSION
	.align		4
.L_37:
        /*003c*/ 	.byte	0x03, 0x5f
        /*003e*/ 	.short	0x0101


	//----- nvinfo : EIATTR_INT_WARP_WIDE_INSTR_OFFSETS
	.align		4
        /*0040*/ 	.byte	0x04, 0x31
        /*0042*/ 	.short	(.L_39 - .L_38)


	//   ....[0]....
.L_38:
        /*0044*/ 	.word	0x00000ea0


	//   ....[1]....
        /*0048*/ 	.word	0x00000f50


	//   ....[2]....
        /*004c*/ 	.word	0x000047c0


	//   ....[3]....
        /*0050*/ 	.word	0x000047f0


	//   ....[4]....
        /*0054*/ 	.word	0x00004810


	//   ....[5]....
        /*0058*/ 	.word	0x00005390


	//   ....[6]....
        /*005c*/ 	.word	0x00005400


	//   ....[7]....
        /*0060*/ 	.word	0x000054d0


	//   ....[8]....
        /*0064*/ 	.word	0x00005550


	//   ....[9]....
        /*0068*/ 	.word	0x00005640


	//   ....[10]....
        /*006c*/ 	.word	0x000056c0


	//   ....[11]....
        /*0070*/ 	.word	0x000057a0


	//   ....[12]....
        /*0074*/ 	.word	0x00005850


	//----- nvinfo : EIATTR_COOP_GROUP_MASK_REGIDS
	.align		4
.L_39:
        /*0078*/ 	.byte	0x04, 0x29
        /*007a*/ 	.short	(.L_41 - .L_40)


	//   ....[0]....
.L_40:
        /*007c*/ 	.word	0xffffffff


	//   ....[1]....
        /*0080*/ 	.word	0xffffffff


	//   ....[2]....
        /*0084*/ 	.word	0xffffffff


	//   ....[3]....
        /*0088*/ 	.word	0xffffffff


	//   ....[4]....
        /*008c*/ 	.word	0xffffffff


	//   ....[5]....
        /*0090*/ 	.word	0xffffffff


	//   ....[6]....
        /*0094*/ 	.word	0xffffffff


	//   ....[7]....
        /*0098*/ 	.word	0xffffffff


	//   ....[8]....
        /*009c*/ 	.word	0xffffffff


	//   ....[9]....
        /*00a0*/ 	.word	0xffffffff


	//   ....[10]....
        /*00a4*/ 	.word	0xffffffff


	//   ....[11]....
        /*00a8*/ 	.word	0xffffffff


	//   ....[12]....
        /*00ac*/ 	.word	0xffffffff


	//   ....[13]....
        /*00b0*/ 	.word	0xffffffff


	//----- nvinfo : EIATTR_COOP_GROUP_INSTR_OFFSETS
	.align		4
.L_41:
        /*00b4*/ 	.byte	0x04, 0x28
        /*00b6*/ 	.short	(.L_43 - .L_42)


	//   ....[0]....
.L_42:
        /*00b8*/ 	.word	0x000000b0


	//   ....[1]....
        /*00bc*/ 	.word	0x00000510


	//   ....[2]....
        /*00c0*/ 	.word	0x000007b0


	//   ....[3]....
        /*00c4*/ 	.word	0x00000950


	//   ....[4]....
        /*00c8*/ 	.word	0x00000a50


	//   ....[5]....
        /*00cc*/ 	.word	0x00000bc0


	//   ....[6]....
        /*00d0*/ 	.word	0x00000d60


	//   ....[7]....
        /*00d4*/ 	.word	0x00000fc0


	//   ....[8]....
        /*00d8*/ 	.word	0x000023e0


	//   ....[9]....
        /*00dc*/ 	.word	0x000035a0


	//   ....[10]....
        /*00e0*/ 	.word	0x00003a70


	//   ....[11]....
        /*00e4*/ 	.word	0x00003aa0


	//   ....[12]....
        /*00e8*/ 	.word	0x000046c0


	//   ....[13]....
        /*00ec*/ 	.word	0x000048d0


	//----- nvinfo : EIATTR_VRC_CTA_INIT_COUNT
	.align		4
.L_43:
        /*00f0*/ 	.byte	0x02, 0x4a
        /*00f2*/ 	.byte	0x80
	.zero		1


	//----- nvinfo : EIATTR_SYSCALL_OFFSETS
	.align		4
        /*00f4*/ 	.byte	0x04, 0x46
        /*00f6*/ 	.short	(.L_45 - .L_44)


	//   ....[0]....
.L_44:
        /*00f8*/ 	.word	0x000064d0


	//   ....[1]....
        /*00fc*/ 	.word	0x000065c0


	//   ....[2]....
        /*0100*/ 	.word	0x00006d20


	//   ....[3]....
        /*0104*/ 	.word	0x000074a0


	//   ....[4]....
        /*0108*/ 	.word	0x00007bf0


	//   ....[5]....
        /*010c*/ 	.word	0x00008330


	//----- nvinfo : EIATTR_MBARRIER_INSTR_OFFSETS
	.align		4
.L_45:
        /*0110*/ 	.byte	0x04, 0x39
        /*0112*/ 	.short	(.L_47 - .L_46)


	//   ....[0]....
.L_46:
        /*0114*/ 	.word	0x00000670
        /*0118*/ 	.word	0x000000ff
        /*011c*/ 	.word	0x00000000
        /*0120*/ 	.short	0x0100
        /*0122*/ 	.byte	0x04
	.zero		1


	//   ....[1]....
        /*0124*/ 	.word	0x00000680
        /*0128*/ 	.word	0x000000ff
        /*012c*/ 	.word	0x00000048
        /*0130*/ 	.short	0x0100
        /*0132*/ 	.byte	0x04
	.zero		1


	//   ....[2]....
        /*0134*/ 	.word	0x00000690
        /*0138*/ 	.word	0x000000ff
        /*013c*/ 	.word	0x00000008
        /*0140*/ 	.short	0x0100
        /*0142*/ 	.byte	0x04
	.zero		1


	//   ....[3]....
        /*0144*/ 	.word	0x000006a0
        /*0148*/ 	.word	0x000000ff
        /*014c*/ 	.word	0x00000050
        /*0150*/ 	.short	0x0100
        /*0152*/ 	.byte	0x04
	.zero		1


	//   ....[4]....
        /*0154*/ 	.word	0x000006b0
        /*0158*/ 	.word	0x000000ff
        /*015c*/ 	.word	0x00000010
        /*0160*/ 	.short	0x0100
        /*0162*/ 	.byte	0x04
	.zero		1


	//   ....[5]....
        /*0164*/ 	.word	0x000006c0
        /*0168*/ 	.word	0x000000ff
        /*016c*/ 	.word	0x00000058
        /*0170*/ 	.short	0x0100
        /*0172*/ 	.byte	0x04
	.zero		1


	//   ....[6]....
        /*0174*/ 	.word	0x000006d0
        /*0178*/ 	.word	0x000000ff
        /*017c*/ 	.word	0x00000018
        /*0180*/ 	.short	0x0100
        /*0182*/ 	.byte	0x04
	.zero		1


	//   ....[7]....
        /*0184*/ 	.word	0x000006e0
        /*0188*/ 	.word	0x000000ff
        /*018c*/ 	.word	0x00000060
        /*0190*/ 	.short	0x0100
        /*0192*/ 	.byte	0x04
	.zero		1


	//   ....[8]....
        /*0194*/ 	.word	0x000006f0
        /*0198*/ 	.word	0x000000ff
        /*019c*/ 	.word	0x00000020
        /*01a0*/ 	.short	0x0100
        /*01a2*/ 	.byte	0x04
	.zero		1


	//   ....[9]....
        /*01a4*/ 	.word	0x00000700
        /*01a8*/ 	.word	0x000000ff
        /*01ac*/ 	.word	0x00000068
        /*01b0*/ 	.short	0x0100
        /*01b2*/ 	.byte	0x04
	.zero		1


	//   ....[10]....
        /*01b4*/ 	.word	0x00000710
        /*01b8*/ 	.word	0x000000ff
        /*01bc*/ 	.word	0x00000028
        /*01c0*/ 	.short	0x0100
        /*01c2*/ 	.byte	0x04
	.zero		1


	//   ....[11]....
        /*01c4*/ 	.word	0x00000720
        /*01c8*/ 	.word	0x000000ff
        /*01cc*/ 	.word	0x00000070
        /*01d0*/ 	.short	0x0100
        /*01d2*/ 	.byte	0x04
	.zero		1


	//   ....[12]....
        /*01d4*/ 	.word	0x00000730
        /*01d8*/ 	.word	0x000000ff
        /*01dc*/ 	.word	0x00000030
        /*01e0*/ 	.short	0x0100
        /*01e2*/ 	.byte	0x04
	.zero		1


	//   ....[13]....
        /*01e4*/ 	.word	0x00000740
        /*01e8*/ 	.word	0x000000ff
        /*01ec*/ 	.word	0x00000078
        /*01f0*/ 	.short	0x0100
        /*01f2*/ 	.byte	0x04
	.zero		1


	//   ....[14]....
        /*01f4*/ 	.word	0x00000750
        /*01f8*/ 	.word	0x000000ff
        /*01fc*/ 	.word	0x00000038
        /*0200*/ 	.short	0x0100
        /*0202*/ 	.byte	0x04
	.zero		1


	//   ....[15]....
        /*0204*/ 	.word	0x00000760
        /*0208*/ 	.word	0x000000ff
        /*020c*/ 	.word	0x00000080
        /*0210*/ 	.short	0x0100
        /*0212*/ 	.byte	0x04
	.zero		1


	//   ....[16]....
        /*0214*/ 	.word	0x00000770
        /*0218*/ 	.word	0x000000ff
        /*021c*/ 	.word	0x00000040
        /*0220*/ 	.short	0x0100
        /*0222*/ 	.byte	0x04
	.zero		1


	//   ....[17]....
        /*0224*/ 	.word	0x00000780
        /*0228*/ 	.word	0x000000ff
        /*022c*/ 	.word	0x00000088
        /*0230*/ 	.short	0x0100
        /*0232*/ 	.byte	0x04
	.zero		1


	//   ....[18]....
        /*0234*/ 	.word	0x000008c0
        /*0238*/ 	.word	0x000000ff
        /*023c*/ 	.word	0x00000090
        /*0240*/ 	.short	0x0100
        /*0242*/ 	.byte	0x04
	.zero		1


	//   ....[19]....
        /*0244*/ 	.word	0x000008d0
        /*0248*/ 	.word	0x000000ff
        /*024c*/ 	.word	0x000000b0
        /*0250*/ 	.short	0x0100
        /*0252*/ 	.byte	0x04
	.zero		1


	//   ....[20]....
        /*0254*/ 	.word	0x000008e0
        /*0258*/ 	.word	0x000000ff
        /*025c*/ 	.word	0x00000098
        /*0260*/ 	.short	0x0100
        /*0262*/ 	.byte	0x04
	.zero		1


	//   ....[21]....
        /*0264*/ 	.word	0x000008f0
        /*0268*/ 	.word	0x000000ff
        /*026c*/ 	.word	0x000000b8
        /*0270*/ 	.short	0x0100
        /*0272*/ 	.byte	0x04
	.zero		1


	//   ....[22]....
        /*0274*/ 	.word	0x00000900
        /*0278*/ 	.word	0x000000ff
        /*027c*/ 	.word	0x000000a0
        /*0280*/ 	.short	0x0100
        /*0282*/ 	.byte	0x04
	.zero		1


	//   ....[23]....
        /*0284*/ 	.word	0x00000910
        /*0288*/ 	.word	0x000000ff
        /*028c*/ 	.word	0x000000c0
        /*0290*/ 	.short	0x0100
        /*0292*/ 	.byte	0x04
	.zero		1


	//   ....[24]....
        /*0294*/ 	.word	0x00000920
        /*0298*/ 	.word	0x000000ff
        /*029c*/ 	.word	0x000000a8
        /*02a0*/ 	.short	0x0100
        /*02a2*/ 	.byte	0x04
	.zero		1


	//   ....[25]....
        /*02a4*/ 	.word	0x00000930
        /*02a8*/ 	.word	0x000000ff
        /*02ac*/ 	.word	0x000000c8
        /*02b0*/ 	.short	0x0100
        /*02b2*/ 	.byte	0x04
	.zero		1


	//   ....[26]....
        /*02b4*/ 	.word	0x00000a20
        /*02b8*/ 	.word	0x000000ff
        /*02bc*/ 	.word	0x000000d0
        /*02c0*/ 	.short	0x0100
        /*02c2*/ 	.byte	0x06
	.zero		1


	//   ....[27]....
        /*02c4*/ 	.word	0x00000a30
        /*02c8*/ 	.word	0x000000ff
        /*02cc*/ 	.word	0x000000d8
        /*02d0*/ 	.short	0x0100
        /*02d2*/ 	.byte	0x06
	.zero		1


	//   ....[28]....
        /*02d4*/ 	.word	0x00000b70
        /*02d8*/ 	.word	0x000000ff
        /*02dc*/ 	.word	0x000000e0
        /*02e0*/ 	.short	0x0100
        /*02e2*/ 	.byte	0x06
	.zero		1


	//   ....[29]....
        /*02e4*/ 	.word	0x00000b80
        /*02e8*/ 	.word	0x000000ff
        /*02ec*/ 	.word	0x000000f0
        /*02f0*/ 	.short	0x0100
        /*02f2*/ 	.byte	0x06
	.zero		1


	//   ....[30]....
        /*02f4*/ 	.word	0x00000b90
        /*02f8*/ 	.word	0x000000ff
        /*02fc*/ 	.word	0x000000e8
        /*0300*/ 	.short	0x0100
        /*0302*/ 	.byte	0x06
	.zero		1


	//   ....[31]....
        /*0304*/ 	.word	0x00000ba0
        /*0308*/ 	.word	0x000000ff
        /*030c*/ 	.word	0x000000f8
        /*0310*/ 	.short	0x0100
        /*0312*/ 	.byte	0x06
	.zero		1


	//   ....[32]....
        /*0314*/ 	.word	0x00000cd0
        /*0318*/ 	.word	0x000000ff
        /*031c*/ 	.word	0x00000100
        /*0320*/ 	.short	0x0100
        /*0322*/ 	.byte	0x04
	.zero		1


	//   ....[33]....
        /*0324*/ 	.word	0x00000ce0
        /*0328*/ 	.word	0x000000ff
        /*032c*/ 	.word	0x00000120
        /*0330*/ 	.short	0x0100
        /*0332*/ 	.byte	0x04
	.zero		1


	//   ....[34]....
        /*0334*/ 	.word	0x00000cf0
        /*0338*/ 	.word	0x000000ff
        /*033c*/ 	.word	0x00000108
        /*0340*/ 	.short	0x0100
        /*0342*/ 	.byte	0x04
	.zero		1


	//   ....[35]....
        /*0344*/ 	.word	0x00000d00
        /*0348*/ 	.word	0x000000ff
        /*034c*/ 	.word	0x00000128
        /*0350*/ 	.short	0x0100
        /*0352*/ 	.byte	0x04
	.zero		1


	//   ....[36]....
        /*0354*/ 	.word	0x00000d10
        /*0358*/ 	.word	0x000000ff
        /*035c*/ 	.word	0x00000110
        /*0360*/ 	.short	0x0100
        /*0362*/ 	.byte	0x04
	.zero		1


	//   ....[37]....
        /*0364*/ 	.word	0x00000d20
        /*0368*/ 	.word	0x000000ff
        /*036c*/ 	.word	0x00000130
        /*0370*/ 	.short	0x0100
        /*0372*/ 	.byte	0x04
	.zero		1


	//   ....[38]....
        /*0374*/ 	.word	0x00000d30
        /*0378*/ 	.word	0x000000ff
        /*037c*/ 	.word	0x00000118
        /*0380*/ 	.short	0x0100
        /*0382*/ 	.byte	0x04
	.zero		1


	//   ....[39]....
        /*0384*/ 	.word	0x00000d40
        /*0388*/ 	.word	0x000000ff
        /*038c*/ 	.word	0x00000138
        /*0390*/ 	.short	0x0100
        /*0392*/ 	.byte	0x04
	.zero		1


	//   ....[40]....
        /*0394*/ 	.word	0x00000e40
        /*0398*/ 	.word	0x000000ff
        /*039c*/ 	.word	0x00000140
        /*03a0*/ 	.short	0x0100
        /*03a2*/ 	.byte	0x04
	.zero		1


	//   ....[41]....
        /*03a4*/ 	.word	0x00000e50
        /*03a8*/ 	.word	0x000000ff
        /*03ac*/ 	.word	0x00000150
        /*03b0*/ 	.short	0x0100
        /*03b2*/ 	.byte	0x04
	.zero		1


	//   ....[42]....
        /*03b4*/ 	.word	0x00000e60
        /*03b8*/ 	.word	0x000000ff
        /*03bc*/ 	.word	0x00000148
        /*03c0*/ 	.short	0x0100
        /*03c2*/ 	.byte	0x04
	.zero		1


	//   ....[43]....
        /*03c4*/ 	.word	0x00000e70
        /*03c8*/ 	.word	0x000000ff
        /*03cc*/ 	.word	0x00000158
        /*03d0*/ 	.short	0x0100
        /*03d2*/ 	.byte	0x04
	.zero		1


	//   ....[44]....
        /*03d4*/ 	.word	0x00000f70
        /*03d8*/ 	.word	0x000000ff
        /*03dc*/ 	.word	0x00000160
        /*03e0*/ 	.short	0x0100
        /*03e2*/ 	.byte	0x06
	.zero		1


	//   ....[45]....
        /*03e4*/ 	.word	0x00001c20
        /*03e8*/ 	.word	0x00000000
        /*03ec*/ 	.word	0x00000150
        /*03f0*/ 	.short	0x010a
        /*03f2*/ 	.byte	0xff
	.zero		1


	//   ....[46]....
        /*03f4*/ 	.word	0x00001c50
        /*03f8*/ 	.word	0x00000000
        /*03fc*/ 	.word	0x00000140
        /*0400*/ 	.short	0x0101
        /*0402*/ 	.byte	0xff
	.zero		1


	//   ....[47]....
        /*0404*/ 	.word	0x00001cf0
        /*0408*/ 	.word	0x000000ff
        /*040c*/ 	.word	0x00000048
        /*0410*/ 	.short	0x010a
        /*0412*/ 	.byte	0x04
	.zero		1


	//   ....[48]....
        /*0414*/ 	.word	0x00001dc0
        /*0418*/ 	.word	0x000000ff
        /*041c*/ 	.word	0x00000048
        /*0420*/ 	.short	0x010a
        /*0422*/ 	.byte	0x21
	.zero		1


	//   ....[49]....
        /*0424*/ 	.word	0x00001f70
        /*0428*/ 	.word	0x000000ff
        /*042c*/ 	.word	0x00000048
        /*0430*/ 	.short	0x010a
        /*0432*/ 	.byte	0x05
	.zero		1


	//   ....[50]....
        /*0434*/ 	.word	0x00002090
        /*0438*/ 	.word	0x000000ff
        /*043c*/ 	.word	0x000000d8
        /*0440*/ 	.short	0x0101
        /*0442*/ 	.byte	0x0d
	.zero		1


	//   ....[51]....
        /*0444*/ 	.word	0x000020b0
        /*0448*/ 	.word	0x000000ff
        /*044c*/ 	.word	0x00000048
        /*0450*/ 	.short	0x010a
        /*0452*/ 	.byte	0x04
	.zero		1


	//   ....[52]....
        /*0454*/ 	.word	0x00002130
        /*0458*/ 	.word	0x000000ff
        /*045c*/ 	.word	0x00000048
        /*0460*/ 	.short	0x010a
        /*0462*/ 	.byte	0x11
	.zero		1


	//   ....[53]....
        /*0464*/ 	.word	0x000022d0
        /*0468*/ 	.word	0x000000ff
        /*046c*/ 	.word	0x00000048
        /*0470*/ 	.short	0x010a
        /*0472*/ 	.byte	0x05
	.zero		1


	//   ....[54]....
        /*0474*/ 	.word	0x00002410
        /*0478*/ 	.word	0x00000003
        /*047c*/ 	.word	0x000000e0
        /*0480*/ 	.short	0x010a
        /*0482*/ 	.byte	0xff
	.zero		1


	//   ....[55]....
        /*0484*/ 	.word	0x00002560
        /*0488*/ 	.word	0x00000000
        /*048c*/ 	.word	0x00000000
        /*0490*/ 	.short	0x0101
        /*0492*/ 	.byte	0xff
	.zero		1


	//   ....[56]....
        /*0494*/ 	.word	0x00002b20
        /*0498*/ 	.word	0x000000ff
        /*049c*/ 	.word	0x00000000
        /*04a0*/ 	.short	0x010a
        /*04a2*/ 	.byte	0x04
	.zero		1


	//   ....[57]....
        /*04a4*/ 	.word	0x00002bb0
        /*04a8*/ 	.word	0x000000ff
        /*04ac*/ 	.word	0x00000000
        /*04b0*/ 	.short	0x010a
        /*04b2*/ 	.byte	0x05
	.zero		1


	//   ....[58]....
        /*04b4*/ 	.word	0x00002c40
        /*04b8*/ 	.word	0x000000ff
        /*04bc*/ 	.word	0x00000000
        /*04c0*/ 	.short	0x010a
        /*04c2*/ 	.byte	0x05
	.zero		1


	//   ....[59]....
        /*04c4*/ 	.word	0x00002cd0
        /*04c8*/ 	.word	0x000000ff
        /*04cc*/ 	.word	0x00000000
        /*04d0*/ 	.short	0x010a
        /*04d2*/ 	.byte	0x05
	.zero		1


	//   ....[60]....
        /*04d4*/ 	.word	0x00002d60
        /*04d8*/ 	.word	0x000000ff
        /*04dc*/ 	.word	0x00000000
        /*04e0*/ 	.short	0x010a
        /*04e2*/ 	.byte	0x05
	.zero		1


	//   ....[61]....
        /*04e4*/ 	.word	0x00002df0
        /*04e8*/ 	.word	0x000000ff
        /*04ec*/ 	.word	0x00000000
        /*04f0*/ 	.short	0x010a
        /*04f2*/ 	.byte	0x05
	.zero		1


	//   ....[62]....
        /*04f4*/ 	.word	0x00002e80
        /*04f8*/ 	.word	0x000000ff
        /*04fc*/ 	.word	0x00000000
        /*0500*/ 	.short	0x010a
        /*0502*/ 	.byte	0x05
	.zero		1


	//   ....[63]....
        /*0504*/ 	.word	0x00002f10
        /*0508*/ 	.word	0x000000ff
        /*050c*/ 	.word	0x00000000
        /*0510*/ 	.short	0x010a
        /*0512*/ 	.byte	0x05
	.zero		1


	//   ....[64]....
        /*0514*/ 	.word	0x00002fb0
        /*0518*/ 	.word	0x00000000
        /*051c*/ 	.word	0x00000000
        /*0520*/ 	.short	0x010a
        /*0522*/ 	.byte	0xff
	.zero		1


	//   ....[65]....
        /*0524*/ 	.word	0x000030f0
        /*0528*/ 	.word	0x00000002
        /*052c*/ 	.word	0x00000140
        /*0530*/ 	.short	0x010a
        /*0532*/ 	.byte	0xff
	.zero		1


	//   ....[66]....
        /*0534*/ 	.word	0x00003160
        /*0538*/ 	.word	0x00000002
        /*053c*/ 	.word	0x00000000
        /*0540*/ 	.short	0x0101
        /*0542*/ 	.byte	0xff
	.zero		1


	//   ....[67]....
        /*0544*/ 	.word	0x00003180
        /*0548*/ 	.word	0x000000ff
        /*054c*/ 	.word	0x000000f0
        /*0550*/ 	.short	0x010a
        /*0552*/ 	.byte	0x04
	.zero		1


	//   ....[68]....
        /*0554*/ 	.word	0x000032a0
        /*0558*/ 	.word	0x00000002
        /*055c*/ 	.word	0x000000e0
        /*0560*/ 	.short	0x010a
        /*0562*/ 	.byte	0xff
	.zero		1


	//   ....[69]....
        /*0564*/ 	.word	0x000033a0
        /*0568*/ 	.word	0x00000002
        /*056c*/ 	.word	0x00000000
        /*0570*/ 	.short	0x0101
        /*0572*/ 	.byte	0xff
	.zero		1


	//   ....[70]....
        /*0574*/ 	.word	0x00003430
        /*0578*/ 	.word	0x000000ff
        /*057c*/ 	.word	0x000000f0
        /*0580*/ 	.short	0x0106
        /*0582*/ 	.byte	0x04
	.zero		1


	//   ....[71]....
        /*0584*/ 	.word	0x00003450
        /*0588*/ 	.word	0x000000ff
        /*058c*/ 	.word	0x000000f0
        /*0590*/ 	.short	0x010a
        /*0592*/ 	.byte	0x04
	.zero		1


	//   ....[72]....
        /*0594*/ 	.word	0x000034e0
        /*0598*/ 	.word	0x000000ff
        /*059c*/ 	.word	0x000000f0
        /*05a0*/ 	.short	0x0106
        /*05a2*/ 	.byte	0x07
	.zero		1


	//   ....[73]....
        /*05a4*/ 	.word	0x00003520
        /*05a8*/ 	.word	0x00000000
        /*05ac*/ 	.word	0x000000f0
        /*05b0*/ 	.short	0x010a
        /*05b2*/ 	.byte	0xff
	.zero		1


	//   ....[74]....
        /*05b4*/ 	.word	0x00003770
        /*05b8*/ 	.word	0x000000ff
        /*05bc*/ 	.word	0x00000008
        /*05c0*/ 	.short	0x010a
        /*05c2*/ 	.byte	0x05
	.zero		1


	//   ....[75]....
        /*05c4*/ 	.word	0x00003790
        /*05c8*/ 	.word	0x000000ff
        /*05cc*/ 	.word	0x00000008
        /*05d0*/ 	.short	0x010a
        /*05d2*/ 	.byte	0x05
	.zero		1


	//   ....[76]....
        /*05d4*/ 	.word	0x00003920
        /*05d8*/ 	.word	0x000000ff
        /*05dc*/ 	.word	0x00000008
        /*05e0*/ 	.short	0x010a
        /*05e2*/ 	.byte	0x05
	.zero		1


	//   ....[77]....
        /*05e4*/ 	.word	0x00003940
        /*05e8*/ 	.word	0x000000ff
        /*05ec*/ 	.word	0x00000008
        /*05f0*/ 	.short	0x010a
        /*05f2*/ 	.byte	0x05
	.zero		1


	//   ....[78]....
        /*05f4*/ 	.word	0x00003a00
        /*05f8*/ 	.word	0x000000ff
        /*05fc*/ 	.word	0x00000000
        /*0600*/ 	.short	0x0101
        /*0602*/ 	.byte	0x04
	.zero		1


	//   ....[79]....
        /*0604*/ 	.word	0x00003d40
        /*0608*/ 	.word	0x00000000
        /*060c*/ 	.word	0x000000e0
        /*0610*/ 	.short	0x010a
        /*0612*/ 	.byte	0xff
	.zero		1


	//   ....[80]....
        /*0614*/ 	.word	0x00003e00
        /*0618*/ 	.word	0x00000000
        /*061c*/ 	.word	0x00000000
        /*0620*/ 	.short	0x0101
        /*0622*/ 	.byte	0xff
	.zero		1


	//   ....[81]....
        /*0624*/ 	.word	0x00003ec0
        /*0628*/ 	.word	0x000000ff
        /*062c*/ 	.word	0x00000000
        /*0630*/ 	.short	0x010a
        /*0632*/ 	.byte	0x04
	.zero		1


	//   ....[82]....
        /*0634*/ 	.word	0x00003ed0
        /*0638*/ 	.word	0x000000ff
        /*063c*/ 	.word	0x00000120
        /*0640*/ 	.short	0x010a
        /*0642*/ 	.byte	0x1f
	.zero		1


	//   ....[83]....
        /*0644*/ 	.word	0x00003f80
        /*0648*/ 	.word	0x000000ff
        /*064c*/ 	.word	0x00000000
        /*0650*/ 	.short	0x010a
        /*0652*/ 	.byte	0x05
	.zero		1


	//   ....[84]....
        /*0654*/ 	.word	0x000040b0
        /*0658*/ 	.word	0x000000ff
        /*065c*/ 	.word	0x00000000
        /*0660*/ 	.short	0x010a
        /*0662*/ 	.byte	0x04
	.zero		1


	//   ....[85]....
        /*0664*/ 	.word	0x000043b0
        /*0668*/ 	.word	0x000000ff
        /*066c*/ 	.word	0x00000000
        /*0670*/ 	.short	0x010a
        /*0672*/ 	.byte	0x04
	.zero		1


	//   ....[86]....
        /*0674*/ 	.word	0x00004440
        /*0678*/ 	.word	0x000000ff
        /*067c*/ 	.word	0x00000000
        /*0680*/ 	.short	0x010a
        /*0682*/ 	.byte	0x05
	.zero		1


	//   ....[87]....
        /*0684*/ 	.word	0x000044d0
        /*0688*/ 	.word	0x000000ff
        /*068c*/ 	.word	0x00000000
        /*0690*/ 	.short	0x010a
        /*0692*/ 	.byte	0x05
	.zero		1


	//   ....[88]....
        /*0694*/ 	.word	0x00004570
        /*0698*/ 	.word	0x00000000
        /*069c*/ 	.word	0x00000000
        /*06a0*/ 	.short	0x010a
        /*06a2*/ 	.byte	0xff
	.zero		1


	//   ....[89]....
        /*06a4*/ 	.word	0x000045b0
        /*06a8*/ 	.word	0x00000000
        /*06ac*/ 	.word	0x00000000
        /*06b0*/ 	.short	0x010a
        /*06b2*/ 	.byte	0xff
	.zero		1


	//   ....[90]....
        /*06b4*/ 	.word	0x00004620
        /*06b8*/ 	.word	0x000000ff
        /*06bc*/ 	.word	0x00000000
        /*06c0*/ 	.short	0x0101
        /*06c2*/ 	.byte	0x04
	.zero		1


	//   ....[91]....
        /*06c4*/ 	.word	0x00004660
        /*06c8*/ 	.word	0x000000ff
        /*06cc*/ 	.word	0x00000160
        /*06d0*/ 	.short	0x010a
        /*06d2*/ 	.byte	0x1a
	.zero		1


	//   ....[92]....
        /*06d4*/ 	.word	0x000046b0
        /*06d8*/ 	.word	0x000000ff
        /*06dc*/ 	.word	0x00000000
        /*06e0*/ 	.short	0x0101
        /*06e2*/ 	.byte	0x04
	.zero		1


	//   ....[93]....
        /*06e4*/ 	.word	0x00004b90
        /*06e8*/ 	.word	0x0000000c
        /*06ec*/ 	.word	0x000000e0
        /*06f0*/ 	.short	0x010a
        /*06f2*/ 	.byte	0xff
	.zero		1


	//   ....[94]....
        /*06f4*/ 	.word	0x00004d00
        /*06f8*/ 	.word	0x00000000
        /*06fc*/ 	.word	0x00000000
        /*0700*/ 	.short	0x0101
        /*0702*/ 	.byte	0xff
	.zero		1


	//   ....[95]....
        /*0704*/ 	.word	0x00005190
        /*0708*/ 	.word	0x000000ff
        /*070c*/ 	.word	0x000000d8
        /*0710*/ 	.short	0x010a
        /*0712*/ 	.byte	0x15
	.zero		1


	//   ....[96]....
        /*0714*/ 	.word	0x00005310
        /*0718*/ 	.word	0x000000ff
        /*071c*/ 	.word	0x000000b0
        /*0720*/ 	.short	0x010a
        /*0722*/ 	.byte	0x15
	.zero		1


	//   ....[97]....
        /*0724*/ 	.word	0x00005480
        /*0728*/ 	.word	0x000000ff
        /*072c*/ 	.word	0x00000090
        /*0730*/ 	.short	0x010b
        /*0732*/ 	.byte	0x15
	.zero		1


	//   ....[98]....
        /*0734*/ 	.word	0x00005490
        /*0738*/ 	.word	0x000000ff
        /*073c*/ 	.word	0x00000000
        /*0740*/ 	.short	0x0101
        /*0742*/ 	.byte	0x28
	.zero		1


	//   ....[99]....
        /*0744*/ 	.word	0x000054a0
        /*0748*/ 	.word	0x000000ff
        /*074c*/ 	.word	0x000000b8
        /*0750*/ 	.short	0x010a
        /*0752*/ 	.byte	0x15
	.zero		1


	//   ....[100]....
        /*0754*/ 	.word	0x000055f0
        /*0758*/ 	.word	0x000000ff
        /*075c*/ 	.word	0x00000098
        /*0760*/ 	.short	0x010b
        /*0762*/ 	.byte	0x15
	.zero		1


	//   ....[101]....
        /*0764*/ 	.word	0x00005600
        /*0768*/ 	.word	0x000000ff
        /*076c*/ 	.word	0x00000000
        /*0770*/ 	.short	0x0101
        /*0772*/ 	.byte	0x27
	.zero		1


	//   ....[102]....
        /*0774*/ 	.word	0x00005610
        /*0778*/ 	.word	0x000000ff
        /*077c*/ 	.word	0x000000c0
        /*0780*/ 	.short	0x010a
        /*0782*/ 	.byte	0x15
	.zero		1


	//   ....[103]....
        /*0784*/ 	.word	0x00005750
        /*0788*/ 	.word	0x000000ff
        /*078c*/ 	.word	0x000000a0
        /*0790*/ 	.short	0x010b
        /*0792*/ 	.byte	0x15
	.zero		1


	//   ....[104]....
        /*0794*/ 	.word	0x00005760
        /*0798*/ 	.word	0x000000ff
        /*079c*/ 	.word	0x00000000
        /*07a0*/ 	.short	0x0101
        /*07a2*/ 	.byte	0x26
	.zero		1


	//   ....[105]....
        /*07a4*/ 	.word	0x00005770
        /*07a8*/ 	.word	0x000000ff
        /*07ac*/ 	.word	0x000000c8
        /*07b0*/ 	.short	0x010a
        /*07b2*/ 	.byte	0x15
	.zero		1


	//   ....[106]....
        /*07b4*/ 	.word	0x00005970
        /*07b8*/ 	.word	0x000000ff
        /*07bc*/ 	.word	0x000000a8
        /*07c0*/ 	.short	0x010b
        /*07c2*/ 	.byte	0x15
	.zero		1


	//   ....[107]....
        /*07c4*/ 	.word	0x00005980
        /*07c8*/ 	.word	0x000000ff
        /*07cc*/ 	.word	0x00000000
        /*07d0*/ 	.short	0x0101
        /*07d2*/ 	.byte	0x25
	.zero		1


	//   ....[108]....
        /*07d4*/ 	.word	0x000059b0
        /*07d8*/ 	.word	0x000000ff
        /*07dc*/ 	.word	0x000000b0
        /*07e0*/ 	.short	0x010a
        /*07e2*/ 	.byte	0x15
	.zero		1


	//   ....[109]....
        /*07e4*/ 	.word	0x000059d0
        /*07e8*/ 	.word	0x000000ff
        /*07ec*/ 	.word	0x000000b8
        /*07f0*/ 	.short	0x010a
        /*07f2*/ 	.byte	0x15
	.zero		1


	//   ....[110]....
        /*07f4*/ 	.word	0x000059f0
        /*07f8*/ 	.word	0x000000ff
        /*07fc*/ 	.word	0x000000c0
        /*0800*/ 	.short	0x010a
        /*0802*/ 	.byte	0x15
	.zero		1


	//   ....[111]....
        /*0804*/ 	.word	0x00005a30
        /*0808*/ 	.word	0x00000000
        /*080c*/ 	.word	0x000000c8
        /*0810*/ 	.short	0x010a
        /*0812*/ 	.byte	0xff
	.zero		1


	//   ....[112]....
        /*0814*/ 	.word	0x00005d60
        /*0818*/ 	.word	0x00000003
        /*081c*/ 	.word	0x000000e0
        /*0820*/ 	.short	0x010a
        /*0822*/ 	.byte	0xff
	.zero		1


	//   ....[113]....
        /*0824*/ 	.word	0x00005ee0
        /*0828*/ 	.word	0x00000000
        /*082c*/ 	.word	0x00000000
        /*0830*/ 	.short	0x0101
        /*0832*/ 	.byte	0xff
	.zero		1


	//   ....[114]....
        /*0834*/ 	.word	0x000069f0
        /*0838*/ 	.word	0x000000ff
        /*083c*/ 	.word	0x00000090
        /*0840*/ 	.short	0x010a
        /*0842*/ 	.byte	0x2c
	.zero		1


	//   ....[115]....
        /*0844*/ 	.word	0x00006a20
        /*0848*/ 	.word	0x00000048
        /*084c*/ 	.word	0x00000100
        /*0850*/ 	.short	0x010a
        /*0852*/ 	.byte	0xff
	.zero		1


	//   ....[116]....
        /*0854*/ 	.word	0x00006b10
        /*0858*/ 	.word	0x000000ff
        /*085c*/ 	.word	0x00000090
        /*0860*/ 	.short	0x010a
        /*0862*/ 	.byte	0x2c
	.zero		1


	//   ....[117]....
        /*0864*/ 	.word	0x00006c00
        /*0868*/ 	.word	0x00000048
        /*086c*/ 	.word	0x00000100
        /*0870*/ 	.short	0x010a
        /*0872*/ 	.byte	0xff
	.zero		1


	//   ....[118]....
        /*0874*/ 	.word	0x000071d0
        /*0878*/ 	.word	0x00000000
        /*087c*/ 	.word	0x00000000
        /*0880*/ 	.short	0x0101
        /*0882*/ 	.byte	0xff
	.zero		1


	//   ....[119]....
        /*0884*/ 	.word	0x000071e0
        /*0888*/ 	.word	0x00000002
        /*088c*/ 	.word	0x00000090
        /*0890*/ 	.short	0x010a
        /*0892*/ 	.byte	0xff
	.zero		1


	//   ....[120]....
        /*0894*/ 	.word	0x000072c0
        /*0898*/ 	.word	0x00000002
        /*089c*/ 	.word	0x00000090
        /*08a0*/ 	.short	0x010a
        /*08a2*/ 	.byte	0xff
	.zero		1


	//   ....[121]....
        /*08a4*/ 	.word	0x00007920
        /*08a8*/ 	.word	0x00000014
        /*08ac*/ 	.word	0x00000000
        /*08b0*/ 	.short	0x0101
        /*08b2*/ 	.byte	0xff
	.zero		1


	//   ....[122]....
        /*08b4*/ 	.word	0x00007940
        /*08b8*/ 	.word	0x00000006
        /*08bc*/ 	.word	0x00000090
        /*08c0*/ 	.short	0x010a
        /*08c2*/ 	.byte	0xff
	.zero		1


	//   ....[123]....
        /*08c4*/ 	.word	0x00007a10
        /*08c8*/ 	.word	0x00000006
        /*08cc*/ 	.word	0x00000090
        /*08d0*/ 	.short	0x010a
        /*08d2*/ 	.byte	0xff
	.zero		1


	//   ....[124]....
        /*08d4*/ 	.word	0x00008060
        /*08d8*/ 	.word	0x00000014
        /*08dc*/ 	.word	0x00000000
        /*08e0*/ 	.short	0x0101
        /*08e2*/ 	.byte	0xff
	.zero		1


	//   ....[125]....
        /*08e4*/ 	.word	0x00008080
        /*08e8*/ 	.word	0x00000000
        /*08ec*/ 	.word	0x00000090
        /*08f0*/ 	.short	0x010a
        /*08f2*/ 	.byte	0xff
	.zero		1


	//   ....[126]....
        /*08f4*/ 	.word	0x00008150
        /*08f8*/ 	.word	0x00000000
        /*08fc*/ 	.word	0x00000090
        /*0900*/ 	.short	0x010a
        /*0902*/ 	.byte	0xff
	.zero		1


	//   ....[127]....
        /*0904*/ 	.word	0x000083c0
        /*0908*/ 	.word	0x00000048
        /*090c*/ 	.word	0x00000000
        /*0910*/ 	.short	0x0101
        /*0912*/ 	.byte	0xff
	.zero		1


	//   ....[128]....
        /*0914*/ 	.word	0x000087f0
        /*0918*/ 	.word	0x00000000
        /*091c*/ 	.word	0x00000000
        /*0920*/ 	.short	0x0101
        /*0922*/ 	.byte	0xff
	.zero		1


	//   ....[129]....
        /*0924*/ 	.word	0x00008ab0
        /*0928*/ 	.word	0x000000ff
        /*092c*/ 	.word	0x00000000
        /*0930*/ 	.short	0x0101
        /*0932*/ 	.byte	0x06
	.zero		1


	//   ....[130]....
        /*0934*/ 	.word	0x00008ad0
        /*0938*/ 	.word	0x00000000
        /*093c*/ 	.word	0x00000150
        /*0940*/ 	.short	0x010a
        /*0942*/ 	.byte	0xff
	.zero		1


	//   ....[131]....
        /*0944*/ 	.word	0x00008b30
        /*0948*/ 	.word	0x00000000
        /*094c*/ 	.word	0x00000048
        /*0950*/ 	.short	0x010a
        /*0952*/ 	.byte	0xff
	.zero		1


	//   ....[132]....
        /*0954*/ 	.word	0x00008b90
        /*0958*/ 	.word	0x00000000
        /*095c*/ 	.word	0x00000048
        /*0960*/ 	.short	0x010a
        /*0962*/ 	.byte	0xff
	.zero		1


	//   ....[133]....
        /*0964*/ 	.word	0x00008be0
        /*0968*/ 	.word	0x00000003
        /*096c*/ 	.word	0x000000e0
        /*0970*/ 	.short	0x010a
        /*0972*/ 	.byte	0xff
	.zero		1


	//   ....[134]....
        /*0974*/ 	.word	0x00008c40
        /*0978*/ 	.word	0x00000000
        /*097c*/ 	.word	0x00000000
        /*0980*/ 	.short	0x010a
        /*0982*/ 	.byte	0xff
	.zero		1


	//   ....[135]....
        /*0984*/ 	.word	0x00008ca0
        /*0988*/ 	.word	0x00000000
        /*098c*/ 	.word	0x00000000
        /*0990*/ 	.short	0x010a
        /*0992*/ 	.byte	0xff
	.zero		1


	//   ....[136]....
        /*0994*/ 	.word	0x00008d00
        /*0998*/ 	.word	0x00000000
        /*099c*/ 	.word	0x00000000
        /*09a0*/ 	.short	0x010a
        /*09a2*/ 	.byte	0xff
	.zero		1


	//   ....[137]....
        /*09a4*/ 	.word	0x00008d60
        /*09a8*/ 	.word	0x00000000
        /*09ac*/ 	.word	0x00000000
        /*09b0*/ 	.short	0x010a
        /*09b2*/ 	.byte	0xff
	.zero		1


	//   ....[138]....
        /*09b4*/ 	.word	0x00008dc0
        /*09b8*/ 	.word	0x00000000
        /*09bc*/ 	.word	0x00000000
        /*09c0*/ 	.short	0x010a
        /*09c2*/ 	.byte	0xff
	.zero		1


	//   ....[139]....
        /*09c4*/ 	.word	0x00008e20
        /*09c8*/ 	.word	0x00000000
        /*09cc*/ 	.word	0x00000000
        /*09d0*/ 	.short	0x010a
        /*09d2*/ 	.byte	0xff
	.zero		1


	//   ....[140]....
        /*09d4*/ 	.word	0x00008e80
        /*09d8*/ 	.word	0x00000000
        /*09dc*/ 	.word	0x00000000
        /*09e0*/ 	.short	0x010a
        /*09e2*/ 	.byte	0xff
	.zero		1


	//   ....[141]....
        /*09e4*/ 	.word	0x00008ee0
        /*09e8*/ 	.word	0x00000000
        /*09ec*/ 	.word	0x00000000
        /*09f0*/ 	.short	0x010a
        /*09f2*/ 	.byte	0xff
	.zero		1


	//   ....[142]....
        /*09f4*/ 	.word	0x00008f30
        /*09f8*/ 	.word	0x00000002
        /*09fc*/ 	.word	0x00000140
        /*0a00*/ 	.short	0x010a
        /*0a02*/ 	.byte	0xff
	.zero		1


	//   ....[143]....
        /*0a04*/ 	.word	0x00008f90
        /*0a08*/ 	.word	0x00000002
        /*0a0c*/ 	.word	0x000000f0
        /*0a10*/ 	.short	0x010a
        /*0a12*/ 	.byte	0xff
	.zero		1


	//   ....[144]....
        /*0a14*/ 	.word	0x00008fe0
        /*0a18*/ 	.word	0x00000002
        /*0a1c*/ 	.word	0x000000e0
        /*0a20*/ 	.short	0x010a
        /*0a22*/ 	.byte	0xff
	.zero		1


	//   ....[145]....
        /*0a24*/ 	.word	0x00009040
        /*0a28*/ 	.word	0x00000000
        /*0a2c*/ 	.word	0x000000f0
        /*0a30*/ 	.short	0x010a
        /*0a32*/ 	.byte	0xff
	.zero		1


	//   ....[146]....
        /*0a34*/ 	.word	0x000090a0
        /*0a38*/ 	.word	0x00000005
        /*0a3c*/ 	.word	0x00000008
        /*0a40*/ 	.short	0x010a
        /*0a42*/ 	.byte	0xff
	.zero		1


	//   ....[147]....
        /*0a44*/ 	.word	0x00009190
        /*0a48*/ 	.word	0x00000000
        /*0a4c*/ 	.word	0x00000008
        /*0a50*/ 	.short	0x010a
        /*0a52*/ 	.byte	0xff
	.zero		1


	//   ....[148]....
        /*0a54*/ 	.word	0x000091e0
        /*0a58*/ 	.word	0x00000000
        /*0a5c*/ 	.word	0x000000e0
        /*0a60*/ 	.short	0x010a
        /*0a62*/ 	.byte	0xff
	.zero		1


	//   ....[149]....
        /*0a64*/ 	.word	0x00009240
        /*0a68*/ 	.word	0x00000000
        /*0a6c*/ 	.word	0x00000120
        /*0a70*/ 	.short	0x010a
        /*0a72*/ 	.byte	0xff
	.zero		1


	//   ....[150]....
        /*0a74*/ 	.word	0x000092a0
        /*0a78*/ 	.word	0x00000000
        /*0a7c*/ 	.word	0x00000000
        /*0a80*/ 	.short	0x010a
        /*0a82*/ 	.byte	0xff
	.zero		1


	//   ....[151]....
        /*0a84*/ 	.word	0x00009300
        /*0a88*/ 	.word	0x00000000
        /*0a8c*/ 	.word	0x00000000
        /*0a90*/ 	.short	0x010a
        /*0a92*/ 	.byte	0xff
	.zero		1


	//   ....[152]....
        /*0a94*/ 	.word	0x00009360
        /*0a98*/ 	.word	0x00000000
        /*0a9c*/ 	.word	0x00000000
        /*0aa0*/ 	.short	0x010a
        /*0aa2*/ 	.byte	0xff
	.zero		1


	//   ....[153]....
        /*0aa4*/ 	.word	0x000093c0
        /*0aa8*/ 	.word	0x00000000
        /*0aac*/ 	.word	0x00000000
        /*0ab0*/ 	.short	0x010a
        /*0ab2*/ 	.byte	0xff
	.zero		1


	//   ....[154]....
        /*0ab4*/ 	.word	0x00009420
        /*0ab8*/ 	.word	0x00000000
        /*0abc*/ 	.word	0x00000160
        /*0ac0*/ 	.short	0x010a
        /*0ac2*/ 	.byte	0xff
	.zero		1


	//   ....[155]....
        /*0ac4*/ 	.word	0x00009470
        /*0ac8*/ 	.word	0x0000000c
        /*0acc*/ 	.word	0x000000e0
        /*0ad0*/ 	.short	0x010a
        /*0ad2*/ 	.byte	0xff
	.zero		1


	//   ....[156]....
        /*0ad4*/ 	.word	0x000094d0
        /*0ad8*/ 	.word	0x00000000
        /*0adc*/ 	.word	0x000000d8
        /*0ae0*/ 	.short	0x010a
        /*0ae2*/ 	.byte	0xff
	.zero		1


	//   ....[157]....
        /*0ae4*/ 	.word	0x00009530
        /*0ae8*/ 	.word	0x00000000
        /*0aec*/ 	.word	0x000000b0
        /*0af0*/ 	.short	0x010a
        /*0af2*/ 	.byte	0xff
	.zero		1


	//   ....[158]....
        /*0af4*/ 	.word	0x00009590
        /*0af8*/ 	.word	0x00000000
        /*0afc*/ 	.word	0x000000b8
        /*0b00*/ 	.short	0x010a
        /*0b02*/ 	.byte	0xff
	.zero		1


	//   ....[159]....
        /*0b04*/ 	.word	0x000095f0
        /*0b08*/ 	.word	0x00000000
        /*0b0c*/ 	.word	0x000000c0
        /*0b10*/ 	.short	0x010a
        /*0b12*/ 	.byte	0xff
	.zero		1


	//   ....[160]....
        /*0b14*/ 	.word	0x00009650
        /*0b18*/ 	.word	0x00000000
        /*0b1c*/ 	.word	0x000000c8
        /*0b20*/ 	.short	0x010a
        /*0b22*/ 	.byte	0xff
	.zero		1


	//   ....[161]....
        /*0b24*/ 	.word	0x000096b0
        /*0b28*/ 	.word	0x00000000
        /*0b2c*/ 	.word	0x000000b0
        /*0b30*/ 	.short	0x010a
        /*0b32*/ 	.byte	0xff
	.zero		1


	//   ....[162]....
        /*0b34*/ 	.word	0x00009710
        /*0b38*/ 	.word	0x00000000
        /*0b3c*/ 	.word	0x000000b8
        /*0b40*/ 	.short	0x010a
        /*0b42*/ 	.byte	0xff
	.zero		1


	//   ....[163]....
        /*0b44*/ 	.word	0x00009770
        /*0b48*/ 	.word	0x00000000
        /*0b4c*/ 	.word	0x000000c0
        /*0b50*/ 	.short	0x010a
        /*0b52*/ 	.byte	0xff
	.zero		1


	//   ....[164]....
        /*0b54*/ 	.word	0x000097c0
        /*0b58*/ 	.word	0x00000003
        /*0b5c*/ 	.word	0x000000e0
        /*0b60*/ 	.short	0x010a
        /*0b62*/ 	.byte	0xff
	.zero		1


	//   ....[165]....
        /*0b64*/ 	.word	0x00009820
        /*0b68*/ 	.word	0x00000002
        /*0b6c*/ 	.word	0x00000090
        /*0b70*/ 	.short	0x010a
        /*0b72*/ 	.byte	0xff
	.zero		1


	//   ....[166]....
        /*0b74*/ 	.word	0x00009870
        /*0b78*/ 	.word	0x00000048
        /*0b7c*/ 	.word	0x00000100
        /*0b80*/ 	.short	0x010a
        /*0b82*/ 	.byte	0xff
	.zero		1


	//   ....[167]....
        /*0b84*/ 	.word	0x000098c0
        /*0b88*/ 	.word	0x00000002
        /*0b8c*/ 	.word	0x00000090
        /*0b90*/ 	.short	0x010a
        /*0b92*/ 	.byte	0xff
	.zero		1


	//   ....[168]....
        /*0b94*/ 	.word	0x00009910
        /*0b98*/ 	.word	0x00000006
        /*0b9c*/ 	.word	0x00000090
        /*0ba0*/ 	.short	0x010a
        /*0ba2*/ 	.byte	0xff
	.zero		1


	//   ....[169]....
        /*0ba4*/ 	.word	0x00009960
        /*0ba8*/ 	.word	0x00000000
        /*0bac*/ 	.word	0x00000090
        /*0bb0*/ 	.short	0x010a
        /*0bb2*/ 	.byte	0xff
	.zero		1


	//----- nvinfo : EIATTR_NUM_MBARRIERS
	.align		4
.L_47:
        /*0bb4*/ 	.byte	0x03, 0x38
        /*0bb6*/ 	.short	0x002d


	//----- nvinfo : EIATTR_EXIT_INSTR_OFFSETS
	.align		4
        /*0bb8*/ 	.byte	0x04, 0x1c
        /*0bba*/ 	.short	(.L_49 - .L_48)


	//   ....[0]....
.L_48:
        /*0bbc*/ 	.word	0x00002fe0


	//   ....[1]....
        /*0bc0*/ 	.word	0x000034f0


	//   ....[2]....
        /*0bc4*/ 	.word	0x00003550


	//   ....[3]....
        /*0bc8*/ 	.word	0x000048e0


	//   ....[4]....
        /*0bcc*/ 	.word	0x00005a60


	//   ....[5]....
        /*0bd0*/ 	.word	0x00005aa0


	//   ....[6]....
        /*0bd4*/ 	.word	0x000089a0


	//   ....[7]....
        /*0bd8*/ 	.word	0x00008a10


	//   ....[8]....
        /*0bdc*/ 	.word	0x00008a40


	//   ....[9]....
        /*0be0*/ 	.word	0x00008ac0


	//----- nvinfo : EIATTR_MAX_THREADS
	.align		4
.L_49:
        /*0be4*/ 	.byte	0x04, 0x05
        /*0be6*/ 	.short	(.L_51 - .L_50)
.L_50:
        /*0be8*/ 	.word	0x00000100
        /*0bec*/ 	.word	0x00000001
        /*0bf0*/ 	.word	0x00000001


	//----- nvinfo : EIATTR_CRS_STACK_SIZE
	.align		4
.L_51:
        /*0bf4*/ 	.byte	0x04, 0x1e
        /*0bf6*/ 	.short	(.L_53 - .L_52)
.L_52:
        /*0bf8*/ 	.word	0x00000000


	//----- nvinfo : EIATTR_CBANK_PARAM_SIZE
	.align		4
.L_53:
        /*0bfc*/ 	.byte	0x03, 0x19
        /*0bfe*/ 	.short	0x0800


	//----- nvinfo : EIATTR_PARAM_CBANK
	.align		4
        /*0c00*/ 	.byte	0x04, 0x0a
        /*0c02*/ 	.short	(.L_55 - .L_54)
	.align		4
.L_54:
        /*0c04*/ 	.word	index@(.nv.constant0._ZN7cutlass13device_kernelINS_4gemm6kernel13GemmUniversalIN4cute5tupleIJiiiiEEENS1_10collective13CollectiveMmaINS1_35MainloopSm100TmaUmmaWarpSpecializedILi9ELi2ELi4ENS5_IJNS4_1CILi2EEENSA_ILi4EEENSA_ILi1EEEEEEEENS5_IJNSA_ILi256EEENSA_ILi64EEENSA_ILi32EEEEEEfNS5_IJlSD_lEEEfSK_NS4_8TiledMMAINS4_8MMA_AtomIJNS4_23SM100_MMA_TF32_2x1SM_SSINS_10tfloat32_tESO_fLi256ELi64ELNS4_4UMMA5MajorE0ELSQ_0ELNSP_7ScaleInE0ELSR_0EEEEEENS4_6LayoutINS5_IJSD_SD_SD_EEENS5_IJNSA_ILi0EEESW_SW_EEEEENS5_IJNS4_10UnderscoreESZ_SZ_EEEEENS4_28SM100_TMA_2SM_LOAD_MULTICASTENS4_14ComposedLayoutINS4_7SwizzleILi3ELi4ELi3EEENS4_18smem_ptr_flag_bitsILi32EEENSU_INS5_IJNSA_ILi8EEESI_EEENS5_IJSI_SD_EEEEEEEvNS4_8identityENS4_18SM100_TMA_2SM_LOADES1C_vS1D_EENS_8epilogue10collective18CollectiveEpilogueINS1G_23Sm100TmaWarpSpecializedILi4ELi2ELi16ELb1ELb0EEEJNS5_IJNSA_ILi128EEESH_SI_EEENS5_IJNSU_IS1L_SD_EENSU_INSA_ILi16EEESD_EEEEEfSK_fSK_NS1G_6fusion15FusionCallbacksIS1K_NS1R_17LinearCombinationIffffLNS_15FloatRoundStyleE2EEES1M_S1Q_JEEENS4_5SM1004TMEM4LOAD26SM100_TMEM_LOAD_32dp32b16xENS4_13SM90_TMA_LOADENS13_INS14_ILi2ELi4ELi3EEES17_NSU_INS5_IJS18_S1O_EEENS5_IJS1O_SD_EEEEEEENS4_39AutoVectorizingCopyWithAssumedAlignmentILi128EEENS4_14SM90_TMA_STOREES26_S28_S28_EEEvvEEEEvNT_6ParamsE)
        /*0c08*/ 	.short	0x0380
        /*0c0a*/ 	.short	0x0800


	//----- nvinfo : EIATTR_SW_WAR
	.align		4
.L_55:
        /*0c0c*/ 	.byte	0x04, 0x36
        /*0c0e*/ 	.short	(.L_57 - .L_56)
.L_56:
        /*0c10*/ 	.word	0x00000008
.L_57:


//--------------------- .nv.callgraph             --------------------------
	.section	.nv.callgraph,"",@"SHT_CUDA_CALLGRAPH"
	.align	4
	.sectionentsize	8
	.align		4
        /*0000*/ 	.word	0x00000000
	.align		4
        /*0004*/ 	.word	0xffffffff
	.align		4
        /*0008*/ 	.word	index@(_ZN7cutlass13device_kernelINS_4gemm6kernel13GemmUniversalIN4cute5tupleIJiiiiEEENS1_10collective13CollectiveMmaINS1_35MainloopSm100TmaUmmaWarpSpecializedILi9ELi2ELi4ENS5_IJNS4_1CILi2EEENSA_ILi4EEENSA_ILi1EEEEEEEENS5_IJNSA_ILi256EEENSA_ILi64EEENSA_ILi32EEEEEEfNS5_IJlSD_lEEEfSK_NS4_8TiledMMAINS4_8MMA_AtomIJNS4_23SM100_MMA_TF32_2x1SM_SSINS_10tfloat32_tESO_fLi256ELi64ELNS4_4UMMA5MajorE0ELSQ_0ELNSP_7ScaleInE0ELSR_0EEEEEENS4_6LayoutINS5_IJSD_SD_SD_EEENS5_IJNSA_ILi0EEESW_SW_EEEEENS5_IJNS4_10UnderscoreESZ_SZ_EEEEENS4_28SM100_TMA_2SM_LOAD_MULTICASTENS4_14ComposedLayoutINS4_7SwizzleILi3ELi4ELi3EEENS4_18smem_ptr_flag_bitsILi32EEENSU_INS5_IJNSA_ILi8EEESI_EEENS5_IJSI_SD_EEEEEEEvNS4_8identityENS4_18SM100_TMA_2SM_LOADES1C_vS1D_EENS_8epilogue10collective18CollectiveEpilogueINS1G_23Sm100TmaWarpSpecializedILi4ELi2ELi16ELb1ELb0EEEJNS5_IJNSA_ILi128EEESH_SI_EEENS5_IJNSU_IS1L_SD_EENSU_INSA_ILi16EEESD_EEEEEfSK_fSK_NS1G_6fusion15FusionCallbacksIS1K_NS1R_17LinearCombinationIffffLNS_15FloatRoundStyleE2EEES1M_S1Q_JEEENS4_5SM1004TMEM4LOAD26SM100_TMEM_LOAD_32dp32b16xENS4_13SM90_TMA_LOADENS13_INS14_ILi2ELi4ELi3EEES17_NSU_INS5_IJS18_S1O_EEENS5_IJS1O_SD_EEEEEEENS4_39AutoVectorizingCopyWithAssumedAlignmentILi128EEENS4_14SM90_TMA_STOREES26_S28_S28_EEEvvEEEEvNT_6ParamsE)
	.align		4
        /*000c*/ 	.word	index@(__assertfail)
	.align		4
        /*0010*/ 	.word	0x00000000
	.align		4
        /*0014*/ 	.word	0xfffffffe
	.align		4
        /*0018*/ 	.word	0x00000000
	.align		4
        /*001c*/ 	.word	0xfffffffd
	.align		4
        /*0020*/ 	.word	0x00000000
	.align		4
        /*0024*/ 	.word	0xfffffffc


//--------------------- .nv.constant4             --------------------------
	.section	.nv.constant4,"a",@progbits
	.align	8
	.align		8
.nv.constant4:
        /*0000*/ 	.dword	__assertfail
	.align		8
        /*0008*/ 	.dword	__unnamed_1
	.align		8
        /*0010*/ 	.dword	__unnamed_2
	.align		8
        /*0018*/ 	.dword	_ZN40_INTERNAL_d451f34e_4_k_cu_3f3cdd8b_267874cuda3std3__45__cpo5beginE
	.align		8
        /*0020*/ 	.dword	_ZN40_INTERNAL_d451f34e_4_k_cu_3f3cdd8b_267874cuda3std3__45__cpo3endE
	.align		8
        /*0028*/ 	.dword	_ZN40_INTERNAL_d451f34e_4_k_cu_3f3cdd8b_267874cuda3std3__45__cpo6cbeginE
	.align		8
        /*0030*/ 	.dword	_ZN40_INTERNAL_d451f34e_4_k_cu_3f3cdd8b_267874cuda3std3__45__cpo4cendE
	.align		8
        /*0038*/ 	.dword	_ZN40_INTERNAL_d451f34e_4_k_cu_3f3cdd8b_267874cuda3std3__442_GLOBAL__N__d451f34e_4_k_cu_3f3cdd8b_267876ignoreE
	.align		8
        /*0040*/ 	.dword	_ZN40_INTERNAL_d451f34e_4_k_cu_3f3cdd8b_267874cuda3std3__419piecewise_constructE
	.align		8
        /*0048*/ 	.dword	_ZN40_INTERNAL_d451f34e_4_k_cu_3f3cdd8b_267874cuda3std3__48in_placeE
	.align		8
        /*0050*/ 	.dword	_ZN40_INTERNAL_d451f34e_4_k_cu_3f3cdd8b_267874cuda3std6ranges3__45__cpo4swapE
	.align		8
        /*0058*/ 	.dword	_ZN40_INTERNAL_d451f34e_4_k_cu_3f3cdd8b_267874cuda3std6ranges3__45__cpo9iter_moveE
	.align		8
        /*0060*/ 	.dword	_ZN40_INTERNAL_d451f34e_4_k_cu_3f3cdd8b_267874cute7productE
	.align		8
        /*0068*/ 	.dword	_ZN40_INTERNAL_d451f34e_4_k_cu_3f3cdd8b_267874cute1_E
	.align		8
        /*0070*/ 	.dword	$str$25
	.align		8
        /*0078*/ 	.dword	$str$26
	.align		8
        /*0080*/ 	.dword	$str$27
	.align		8
        /*0088*/ 	.dword	$str$28


//--------------------- .text._ZN7cutlass13device_kernelINS_4gemm6kernel13GemmUniversalIN4cute5tupleIJiiiiEEENS1_10collective13CollectiveMmaINS1_35MainloopSm100TmaUmmaWarpSpecializedILi9ELi2ELi4ENS5_IJNS4_1CILi2EEENSA_ILi4EEENSA_ILi1EEEEEEEENS5_IJNSA_ILi256EEENSA_ILi64EEENSA_ILi32EEEEEEfNS5_IJlSD_lEEEfSK_NS4_8TiledMMAINS4_8MMA_AtomIJNS4_23SM100_MMA_TF32_2x1SM_SSINS_10tfloat32_tESO_fLi256ELi64ELNS4_4UMMA5MajorE0ELSQ_0ELNSP_7ScaleInE0ELSR_0EEEEEENS4_6LayoutINS5_IJSD_SD_SD_EEENS5_IJNSA_ILi0EEESW_SW_EEEEENS5_IJNS4_10UnderscoreESZ_SZ_EEEEENS4_28SM100_TMA_2SM_LOAD_MULTICASTENS4_14ComposedLayoutINS4_7SwizzleILi3ELi4ELi3EEENS4_18smem_ptr_flag_bitsILi32EEENSU_INS5_IJNSA_ILi8EEESI_EEENS5_IJSI_SD_EEEEEEEvNS4_8identityENS4_18SM100_TMA_2SM_LOADES1C_vS1D_EENS_8epilogue10collective18CollectiveEpilogueINS1G_23Sm100TmaWarpSpecializedILi4ELi2ELi16ELb1ELb0EEEJNS5_IJNSA_ILi128EEESH_SI_EEENS5_IJNSU_IS1L_SD_EENSU_INSA_ILi16EEESD_EEEEEfSK_fSK_NS1G_6fusion15FusionCallbacksIS1K_NS1R_17LinearCombinationIffffLNS_15FloatRoundStyleE2EEES1M_S1Q_JEEENS4_5SM1004TMEM4LOAD26SM100_TMEM_LOAD_32dp32b16xENS4_13SM90_TMA_LOADENS13_INS14_ILi2ELi4ELi3EEES17_NSU_INS5_IJS18_S1O_EEENS5_IJS1O_SD_EEEEEEENS4_39AutoVectorizingCopyWithAssumedAlignmentILi128EEENS4_14SM90_TMA_STOREES26_S28_S28_EEEvvEEEEvNT_6ParamsE --------------------------
	.section	.text._ZN7cutlass13device_kernelINS_4gemm6kernel13GemmUniversalIN4cute5tupleIJiiiiEEENS1_10collective13CollectiveMmaINS1_35MainloopSm100TmaUmmaWarpSpecializedILi9ELi2ELi4ENS5_IJNS4_1CILi2EEENSA_ILi4EEENSA_ILi1EEEEEEEENS5_IJNSA_ILi256EEENSA_ILi64EEENSA_ILi32EEEEEEfNS5_IJlSD_lEEEfSK_NS4_8TiledMMAINS4_8MMA_AtomIJNS4_23SM100_MMA_TF32_2x1SM_SSINS_10tfloat32_tESO_fLi256ELi64ELNS4_4UMMA5MajorE0ELSQ_0ELNSP_7ScaleInE0ELSR_0EEEEEENS4_6LayoutINS5_IJSD_SD_SD_EEENS5_IJNSA_ILi0EEESW_SW_EEEEENS5_IJNS4_10UnderscoreESZ_SZ_EEEEENS4_28SM100_TMA_2SM_LOAD_MULTICASTENS4_14ComposedLayoutINS4_7SwizzleILi3ELi4ELi3EEENS4_18smem_ptr_flag_bitsILi32EEENSU_INS5_IJNSA_ILi8EEESI_EEENS5_IJSI_SD_EEEEEEEvNS4_8identityENS4_18SM100_TMA_2SM_LOADES1C_vS1D_EENS_8epilogue10collective18CollectiveEpilogueINS1G_23Sm100TmaWarpSpecializedILi4ELi2ELi16ELb1ELb0EEEJNS5_IJNSA_ILi128EEESH_SI_EEENS5_IJNSU_IS1L_SD_EENSU_INSA_ILi16EEESD_EEEEEfSK_fSK_NS1G_6fusion15FusionCallbacksIS1K_NS1R_17LinearCombinationIffffLNS_15FloatRoundStyleE2EEES1M_S1Q_JEEENS4_5SM1004TMEM4LOAD26SM100_TMEM_LOAD_32dp32b16xENS4_13SM90_TMA_LOADENS13_INS14_ILi2ELi4ELi3EEES17_NSU_INS5_IJS18_S1O_EEENS5_IJS1O_SD_EEEEEEENS4_39AutoVectorizingCopyWithAssumedAlignmentILi128EEENS4_14SM90_TMA_STOREES26_S28_S28_EEEvvEEEEvNT_6ParamsE,"ax",@progbits
	.align	128
.text._ZN7cutlass13device_kernelINS_4gemm6kernel13GemmUniversalIN4cute5tupleIJiiiiEEENS1_10collective13CollectiveMmaINS1_35MainloopSm100TmaUmmaWarpSpecializedILi9ELi2ELi4ENS5_IJNS4_1CILi2EEENSA_ILi4EEENSA_ILi1EEEEEEEENS5_IJNSA_ILi256EEENSA_ILi64EEENSA_ILi32EEEEEEfNS5_IJlSD_lEEEfSK_NS4_8TiledMMAINS4_8MMA_AtomIJNS4_23SM100_MMA_TF32_2x1SM_SSINS_10tfloat32_tESO_fLi256ELi64ELNS4_4UMMA5MajorE0ELSQ_0ELNSP_7ScaleInE0ELSR_0EEEEEENS4_6LayoutINS5_IJSD_SD_SD_EEENS5_IJNSA_ILi0EEESW_SW_EEEEENS5_IJNS4_10UnderscoreESZ_SZ_EEEEENS4_28SM100_TMA_2SM_LOAD_MULTICASTENS4_14ComposedLayoutINS4_7SwizzleILi3ELi4ELi3EEENS4_18smem_ptr_flag_bitsILi32EEENSU_INS5_IJNSA_ILi8EEESI_EEENS5_IJSI_SD_EEEEEEEvNS4_8identityENS4_18SM100_TMA_2SM_LOADES1C_vS1D_EENS_8epilogue10collective18CollectiveEpilogueINS1G_23Sm100TmaWarpSpecializedILi4ELi2ELi16ELb1ELb0EEEJNS5_IJNSA_ILi128EEESH_SI_EEENS5_IJNSU_IS1L_SD_EENSU_INSA_ILi16EEESD_EEEEEfSK_fSK_NS1G_6fusion15FusionCallbacksIS1K_NS1R_17LinearCombinationIffffLNS_15FloatRoundStyleE2EEES1M_S1Q_JEEENS4_5SM1004TMEM4LOAD26SM100_TMEM_LOAD_32dp32b16xENS4_13SM90_TMA_LOADENS13_INS14_ILi2ELi4ELi3EEES17_NSU_INS5_IJS18_S1O_EEENS5_IJS1O_SD_EEEEEEENS4_39AutoVectorizingCopyWithAssumedAlignmentILi128EEENS4_14SM90_TMA_STOREES26_S28_S28_EEEvvEEEEvNT_6ParamsE:
        .type           _ZN7cutlass13device_kernelINS_4gemm6kernel13GemmUniversalIN4cute5tupleIJiiiiEEENS1_10collective13CollectiveMmaINS1_35MainloopSm100TmaUmmaWarpSpecializedILi9ELi2ELi4ENS5_IJNS4_1CILi2EEENSA_ILi4EEENSA_ILi1EEEEEEEENS5_IJNSA_ILi256EEENSA_ILi64EEENSA_ILi32EEEEEEfNS5_IJlSD_lEEEfSK_NS4_8TiledMMAINS4_8MMA_AtomIJNS4_23SM100_MMA_TF32_2x1SM_SSINS_10tfloat32_tESO_fLi256ELi64ELNS4_4UMMA5MajorE0ELSQ_0ELNSP_7ScaleInE0ELSR_0EEEEEENS4_6LayoutINS5_IJSD_SD_SD_EEENS5_IJNSA_ILi0EEESW_SW_EEEEENS5_IJNS4_10UnderscoreESZ_SZ_EEEEENS4_28SM100_TMA_2SM_LOAD_MULTICASTENS4_14ComposedLayoutINS4_7SwizzleILi3ELi4ELi3EEENS4_18smem_ptr_flag_bitsILi32EEENSU_INS5_IJNSA_ILi8EEESI_EEENS5_IJSI_SD_EEEEEEEvNS4_8identityENS4_18SM100_TMA_2SM_LOADES1C_vS1D_EENS_8epilogue10collective18CollectiveEpilogueINS1G_23Sm100TmaWarpSpecializedILi4ELi2ELi16ELb1ELb0EEEJNS5_IJNSA_ILi128EEESH_SI_EEENS5_IJNSU_IS1L_SD_EENSU_INSA_ILi16EEESD_EEEEEfSK_fSK_NS1G_6fusion15FusionCallbacksIS1K_NS1R_17LinearCombinationIffffLNS_15FloatRoundStyleE2EEES1M_S1Q_JEEENS4_5SM1004TMEM4LOAD26SM100_TMEM_LOAD_32dp32b16xENS4_13SM90_TMA_LOADENS13_INS14_ILi2ELi4ELi3EEES17_NSU_INS5_IJS18_S1O_EEENS5_IJS1O_SD_EEEEEEENS4_39AutoVectorizingCopyWithAssumedAlignmentILi128EEENS4_14SM90_TMA_STOREES26_S28_S28_EEEvvEEEEvNT_6ParamsE,@function
        .size           _ZN7cutlass13device_kernelINS_4gemm6kernel13GemmUniversalIN4cute5tupleIJiiiiEEENS1_10collective13CollectiveMmaINS1_35MainloopSm100TmaUmmaWarpSpecializedILi9ELi2ELi4ENS5_IJNS4_1CILi2EEENSA_ILi4EEENSA_ILi1EEEEEEEENS5_IJNSA_ILi256EEENSA_ILi64EEENSA_ILi32EEEEEEfNS5_IJlSD_lEEEfSK_NS4_8TiledMMAINS4_8MMA_AtomIJNS4_23SM100_MMA_TF32_2x1SM_SSINS_10tfloat32_tESO_fLi256ELi64ELNS4_4UMMA5MajorE0ELSQ_0ELNSP_7ScaleInE0ELSR_0EEEEEENS4_6LayoutINS5_IJSD_SD_SD_EEENS5_IJNSA_ILi0EEESW_SW_EEEEENS5_IJNS4_10UnderscoreESZ_SZ_EEEEENS4_28SM100_TMA_2SM_LOAD_MULTICASTENS4_14ComposedLayoutINS4_7SwizzleILi3ELi4ELi3EEENS4_18smem_ptr_flag_bitsILi32EEENSU_INS5_IJNSA_ILi8EEESI_EEENS5_IJSI_SD_EEEEEEEvNS4_8identityENS4_18SM100_TMA_2SM_LOADES1C_vS1D_EENS_8epilogue10collective18CollectiveEpilogueINS1G_23Sm100TmaWarpSpecializedILi4ELi2ELi16ELb1ELb0EEEJNS5_IJNSA_ILi128EEESH_SI_EEENS5_IJNSU_IS1L_SD_EENSU_INSA_ILi16EEESD_EEEEEfSK_fSK_NS1G_6fusion15FusionCallbacksIS1K_NS1R_17LinearCombinationIffffLNS_15FloatRoundStyleE2EEES1M_S1Q_JEEENS4_5SM1004TMEM4LOAD26SM100_TMEM_LOAD_32dp32b16xENS4_13SM90_TMA_LOADENS13_INS14_ILi2ELi4ELi3EEES17_NSU_INS5_IJS18_S1O_EEENS5_IJS1O_SD_EEEEEEENS4_39AutoVectorizingCopyWithAssumedAlignmentILi128EEENS4_14SM90_TMA_STOREES26_S28_S28_EEEvvEEEEvNT_6ParamsE,(.L_x_213 - _ZN7cutlass13device_kernelINS_4gemm6kernel13GemmUniversalIN4cute5tupleIJiiiiEEENS1_10collective13CollectiveMmaINS1_35MainloopSm100TmaUmmaWarpSpecializedILi9ELi2ELi4ENS5_IJNS4_1CILi2EEENSA_ILi4EEENSA_ILi1EEEEEEEENS5_IJNSA_ILi256EEENSA_ILi64EEENSA_ILi32EEEEEEfNS5_IJlSD_lEEEfSK_NS4_8TiledMMAINS4_8MMA_AtomIJNS4_23SM100_MMA_TF32_2x1SM_SSINS_10tfloat32_tESO_fLi256ELi64ELNS4_4UMMA5MajorE0ELSQ_0ELNSP_7ScaleInE0ELSR_0EEEEEENS4_6LayoutINS5_IJSD_SD_SD_EEENS5_IJNSA_ILi0EEESW_SW_EEEEENS5_IJNS4_10UnderscoreESZ_SZ_EEEEENS4_28SM100_TMA_2SM_LOAD_MULTICASTENS4_14ComposedLayoutINS4_7SwizzleILi3ELi4ELi3EEENS4_18smem_ptr_flag_bitsILi32EEENSU_INS5_IJNSA_ILi8EEESI_EEENS5_IJSI_SD_EEEEEEEvNS4_8identityENS4_18SM100_TMA_2SM_LOADES1C_vS1D_EENS_8epilogue10collective18CollectiveEpilogueINS1G_23Sm100TmaWarpSpecializedILi4ELi2ELi16ELb1ELb0EEEJNS5_IJNSA_ILi128EEESH_SI_EEENS5_IJNSU_IS1L_SD_EENSU_INSA_ILi16EEESD_EEEEEfSK_fSK_NS1G_6fusion15FusionCallbacksIS1K_NS1R_17LinearCombinationIffffLNS_15FloatRoundStyleE2EEES1M_S1Q_JEEENS4_5SM1004TMEM4LOAD26SM100_TMEM_LOAD_32dp32b16xENS4_13SM90_TMA_LOADENS13_INS14_ILi2ELi4ELi3EEES17_NSU_INS5_IJS18_S1O_EEENS5_IJS1O_SD_EEEEEEENS4_39AutoVectorizingCopyWithAssumedAlignmentILi128EEENS4_14SM90_TMA_STOREES26_S28_S28_EEEvvEEEEvNT_6ParamsE)
        .other          _ZN7cutlass13device_kernelINS_4gemm6kernel13GemmUniversalIN4cute5tupleIJiiiiEEENS1_10collective13CollectiveMmaINS1_35MainloopSm100TmaUmmaWarpSpecializedILi9ELi2ELi4ENS5_IJNS4_1CILi2EEENSA_ILi4EEENSA_ILi1EEEEEEEENS5_IJNSA_ILi256EEENSA_ILi64EEENSA_ILi32EEEEEEfNS5_IJlSD_lEEEfSK_NS4_8TiledMMAINS4_8MMA_AtomIJNS4_23SM100_MMA_TF32_2x1SM_SSINS_10tfloat32_tESO_fLi256ELi64ELNS4_4UMMA5MajorE0ELSQ_0ELNSP_7ScaleInE0ELSR_0EEEEEENS4_6LayoutINS5_IJSD_SD_SD_EEENS5_IJNSA_ILi0EEESW_SW_EEEEENS5_IJNS4_10UnderscoreESZ_SZ_EEEEENS4_28SM100_TMA_2SM_LOAD_MULTICASTENS4_14ComposedLayoutINS4_7SwizzleILi3ELi4ELi3EEENS4_18smem_ptr_flag_bitsILi32EEENSU_INS5_IJNSA_ILi8EEESI_EEENS5_IJSI_SD_EEEEEEEvNS4_8identityENS4_18SM100_TMA_2SM_LOADES1C_vS1D_EENS_8epilogue10collective18CollectiveEpilogueINS1G_23Sm100TmaWarpSpecializedILi4ELi2ELi16ELb1ELb0EEEJNS5_IJNSA_ILi128EEESH_SI_EEENS5_IJNSU_IS1L_SD_EENSU_INSA_ILi16EEESD_EEEEEfSK_fSK_NS1G_6fusion15FusionCallbacksIS1K_NS1R_17LinearCombinationIffffLNS_15FloatRoundStyleE2EEES1M_S1Q_JEEENS4_5SM1004TMEM4LOAD26SM100_TMEM_LOAD_32dp32b16xENS4_13SM90_TMA_LOADENS13_INS14_ILi2ELi4ELi3EEES17_NSU_INS5_IJS18_S1O_EEENS5_IJS1O_SD_EEEEEEENS4_39AutoVectorizingCopyWithAssumedAlignmentILi128EEENS4_14SM90_TMA_STOREES26_S28_S28_EEEvvEEEEvNT_6ParamsE,@"STO_CUDA_ENTRY STV_DEFAULT"
_ZN7cutlass13device_kernelINS_4gemm6kernel13GemmUniversalIN4cute5tupleIJiiiiEEENS1_10collective13CollectiveMmaINS1_35MainloopSm100TmaUmmaWarpSpecializedILi9ELi2ELi4ENS5_IJNS4_1CILi2EEENSA_ILi4EEENSA_ILi1EEEEEEEENS5_IJNSA_ILi256EEENSA_ILi64EEENSA_ILi32EEEEEEfNS5_IJlSD_lEEEfSK_NS4_8TiledMMAINS4_8MMA_AtomIJNS4_23SM100_MMA_TF32_2x1SM_SSINS_10tfloat32_tESO_fLi256ELi64ELNS4_4UMMA5MajorE0ELSQ_0ELNSP_7ScaleInE0ELSR_0EEEEEENS4_6LayoutINS5_IJSD_SD_SD_EEENS5_IJNSA_ILi0EEESW_SW_EEEEENS5_IJNS4_10UnderscoreESZ_SZ_EEEEENS4_28SM100_TMA_2SM_LOAD_MULTICASTENS4_14ComposedLayoutINS4_7SwizzleILi3ELi4ELi3EEENS4_18smem_ptr_flag_bitsILi32EEENSU_INS5_IJNSA_ILi8EEESI_EEENS5_IJSI_SD_EEEEEEEvNS4_8identityENS4_18SM100_TMA_2SM_LOADES1C_vS1D_EENS_8epilogue10collective18CollectiveEpilogueINS1G_23Sm100TmaWarpSpecializedILi4ELi2ELi16ELb1ELb0EEEJNS5_IJNSA_ILi128EEESH_SI_EEENS5_IJNSU_IS1L_SD_EENSU_INSA_ILi16EEESD_EEEEEfSK_fSK_NS1G_6fusion15FusionCallbacksIS1K_NS1R_17LinearCombinationIffffLNS_15FloatRoundStyleE2EEES1M_S1Q_JEEENS4_5SM1004TMEM4LOAD26SM100_TMEM_LOAD_32dp32b16xENS4_13SM90_TMA_LOADENS13_INS14_ILi2ELi4ELi3EEES17_NSU_INS5_IJS18_S1O_EEENS5_IJS1O_SD_EEEEEEENS4_39AutoVectorizingCopyWithAssumedAlignmentILi128EEENS4_14SM90_TMA_STOREES26_S28_S28_EEEvvEEEEvNT_6ParamsE:
[----:B------:R-:W1:Y:S01]  /*0000*/  LDC R1, c[0x0][0x37c] ;  /* 0x0000df00ff017b82 */ /* 0x000e620000000800 */
[----:B------:R-:W2:Y:S01]  /*0010*/  S2R R69, SR_TID.X ;  /* 0x0000000000457919 */ /* 0x000ea20000002100 */
[----:B------:R-:W3:Y:S06]  /*0020*/  LDCU.64 UR8, c[0x0][0x890] ;  /* 0x00011200ff0877ac */ /* 0x000eec0008000a00 */
[----:B------:R-:W4:Y:S01]  /*0030*/  S2UR UR4, SR_CgaCtaId ;  /* 0x00000000000479c3 */ /* 0x000f220000008800 */
[----:B------:R-:W-:Y:S02]  /*0040*/  PRMT R26, RZ, 0x7610, R26 ;  /* 0x00007610ff1a7816 */ /* 0x000fe4000000001a */
[----:B------:R-:W-:-:S02]  /*0050*/  ELECT P0, URZ, PT ;  /* 0x0000000000ff782f */ /* 0x000fc40003800000 */
[----:B---3--:R-:W-:-:S04]  /*0060*/  ISETP.NE.U32.AND P1, PT, RZ, UR8, PT ;  /* 0x00000008ff007c0c */ /* 0x008fc8000bf25070 */
[----:B------:R-:W-:Y:S01]  /*0070*/  ISETP.NE.AND.EX P2, PT, RZ, UR9, PT, P1 ;  /* 0x00000009ff007c0c */ /* 0x000fe2000bf45310 */
[----:B----4-:R-:W-:Y:S02]  /*0080*/  ULOP3.LUT UR46, UR4, 0x1, URZ, 0xc0, !UPT ;  /* 0x00000001042e7892 */ /* 0x010fe4000f8ec0ff */
[----:B------:R-:W-:Y:S01]  /*0090*/  ULOP3.LUT UR45, UR4, 0x1, URZ, 0x3c, !UPT ;  /* 0x00000001042d7892 */ /* 0x000fe2000f8e3cff */
[----:B--2---:R-:W-:-:S05]  /*00a0*/  SHF.R.U32.HI R56, RZ, 0x5, R69 ;  /* 0x00000005ff387819 */ /* 0x004fca0000011645 */
[----:B------:R-:W2:Y:S02]  /*00b0*/  SHFL.IDX PT, R0, R56, RZ, 0x1f ;  /* 0x00001fff38007589 */ /* 0x000ea400000e0000 */
[----:B--2---:R-:W-:Y:S02]  /*00c0*/  R2UR UR21, R0 ;  /* 0x00000000001572ca */ /* 0x004fe400000e0000 */
[----:B-1----:R-:W-:-:S13]  /*00d0*/  @P2 BRA `(.L_x_0) ;  /* 0x0000000000302947 */ /* 0x002fda0003800000 */
[----:B------:R-:W1:Y:S02]  /*00e0*/  LDCU.64 UR4, c[0x0][0x888] ;  /* 0x00011100ff0477ac */ /* 0x000e640008000a00 */
[----:B-1----:R-:W-:-:S04]  /*00f0*/  UISETP.NE.U32.AND UP0, UPT, UR4, URZ, UPT ;  /* 0x000000ff0400728c */ /* 0x002fc8000bf05070 */
[----:B------:R-:W-:-:S09]  /*0100*/  UISETP.NE.AND.EX UP0, UPT, UR5, URZ, UPT, UP0 ;  /* 0x000000ff0500728c */ /* 0x000fd2000bf05300 */
[----:B------:R-:W-:Y:S05]  /*0110*/  BRA.U !UP0, `(.L_x_1) ;  /* 0x0000000108147547 */ /* 0x000fea000b800000 */
[----:B------:R-:W1:Y:S01]  /*0120*/  LDC.64 R2, c[0x0][0x888] ;  /* 0x00022200ff027b82 */ /* 0x000e620000000a00 */
[----:B------:R-:W1:Y:S02]  /*0130*/  LDCU.64 UR4, c[0x0][0x358] ;  /* 0x00006b00ff0477ac */ /* 0x000e640008000a00 */
[----:B-1----:R1:W5:Y:S01]  /*0140*/  LDG.E R27, desc[UR4][R2.64] ;  /* 0x00000004021b7981 */ /* 0x002362000c1e1900 */
[----:B------:R-:W-:Y:S01]  /*0150*/  HFMA2 R26, -RZ, RZ, 0, 5.9604644775390625e-08 ;  /* 0x00000001ff1a7431 */ /* 0x000fe200000001ff */
[----:B------:R-:W-:Y:S05]  /*0160*/  BRA `(.L_x_0) ;  /* 0x00000000000c7947 */ /* 0x000fea0003800000 */
.L_x_1:
[----:B------:R-:W1:Y:S01]  /*0170*/  LDCU UR4, c[0x0][0x880] ;  /* 0x00011000ff0477ac */ /* 0x000e620008000800 */
[----:B------:R-:W-:Y:S01]  /*0180*/  HFMA2 R26, -RZ, RZ, 0, 5.9604644775390625e-08 ;  /* 0x00000001ff1a7431 */ /* 0x000fe200000001ff */
[----:B-1----:R-:W-:-:S07]  /*0190*/  MOV R27, UR4 ;  /* 0x00000004001b7c02 */ /* 0x002fce0008000f00 */
.L_x_0:
[----:B------:R-:W2:Y:S02]  /*01a0*/  LDCU.64 UR4, c[0x0][0x8b0] ;  /* 0x00011600ff0477ac */ /* 0x000ea40008000a00 */
[----:B--2---:R-:W-:-:S04]  /*01b0*/  UISETP.NE.U32.AND UP0, UPT, UR4, URZ, UPT ;  /* 0x000000ff0400728c */ /* 0x004fc8000bf05070 */
[----:B------:R-:W-:-:S09]  /*01c0*/  UISETP.NE.AND.EX UP0, UPT, UR5, URZ, UPT, UP0 ;  /* 0x000000ff0500728c */ /* 0x000fd2000bf05300 */
[----:B------:R-:W-:Y:S05]  /*01d0*/  BRA.U UP0, `(.L_x_2) ;  /* 0x0000000100287547 */ /* 0x000fea000b800000 */
[----:B------:R-:W2:Y:S02]  /*01e0*/  LDCU.64 UR4, c[0x0][0x8a8] ;  /* 0x00011500ff0477ac */ /* 0x000ea40008000a00 */
[----:B--2---:R-:W-:-:S04]  /*01f0*/  UISETP.NE.U32.AND UP0, UPT, UR4, URZ, UPT ;  /* 0x000000ff0400728c */ /* 0x004fc8000bf05070 */
[----:B------:R-:W-:-:S09]  /*0200*/  UISETP.NE.AND.EX UP0, UPT, UR5, URZ, UPT, UP0 ;  /* 0x000000ff0500728c */ /* 0x000fd2000bf05300 */
[----:B------:R-:W-:Y:S05]  /*0210*/  BRA.U !UP0, `(.L_x_3) ;  /* 0x0000000108107547 */ /* 0x000fea000b800000 */
[----:B------:R-:W2:Y:S01]  /*0220*/  LDC.64 R24, c[0x0][0x8a8] ;  /* 0x00022a00ff187b82 */ /* 0x000ea20000000a00 */
[----:B------:R-:W2:Y:S02]  /*0230*/  LDCU.64 UR4, c[0x0][0x358] ;  /* 0x00006b00ff0477ac */ /* 0x000ea40008000a00 */
[----:B--2---:R2:W5:Y:S01]  /*0240*/  LDG.E R24, desc[UR4][R24.64] ;  /* 0x0000000418187981 */ /* 0x004562000c1e1900 */
[----:B------:R-:W-:Y:S05]  /*0250*/  BRA `(.L_x_2) ;  /* 0x0000000000087947 */ /* 0x000fea0003800000 */
.L_x_3:
[----:B------:R-:W2:Y:S02]  /*0260*/  LDCU UR4, c[0x0][0x8a0] ;  /* 0x00011400ff0477ac */ /* 0x000ea40008000800 */
[----:B--2---:R-:W-:Y:S02]  /*0270*/  MOV R24, UR4 ;  /* 0x0000000400187c02 */ /* 0x004fe40008000f00 */
.L_x_2:
[----:B------:R-:W-:Y:S01]  /*0280*/  IMAD.U32 R0, RZ, RZ, UR21 ;  /* 0x00000015ff007e24 */ /* 0x000fe2000f8e00ff */
[----:B------:R-:W-:Y:S04]  /*0290*/  BSSY.RECONVERGENT B0, `(.L_x_4) ;  /* 0x000000c000007945 */ /* 0x000fe80003800200 */
[C---:B------:R-:W-:Y:S02]  /*02a0*/  ISETP.NE.OR P3, PT, R0.reuse, 0x1, !P0 ;  /* 0x000000010000780c */ /* 0x040fe40004765670 */
[----:B------:R-:W-:-:S11]  /*02b0*/  ISETP.NE.OR P2, PT, R0, 0x3, !P0 ;  /* 0x000000030000780c */ /* 0x000fd60004745670 */
[----:B------:R-:W-:Y:S05]  /*02c0*/  @P3 BRA `(.L_x_5) ;  /* 0x0000000000203947 */ /* 0x000fea0003800000 */
[----:B------:R-:W3:Y:S02]  /*02d0*/  LDCU.64 UR4, c[0x0][0x348] ;  /* 0x00006900ff0477ac */ /* 0x000ee40008000a00 */
[----:B---3--:R-:W-:Y:S02]  /*02e0*/  UIADD3 UR6, UP1, UPT, UR4, 0x80, URZ ;  /* 0x0000008004067890 */ /* 0x008fe4000ff3e0ff */
[----:B------:R-:W-:Y:S02]  /*02f0*/  UIADD3 UR4, UP0, UPT, UR4, 0x180, URZ ;  /* 0x0000018004047890 */ /* 0x000fe4000ff1e0ff */
[----:B------:R-:W-:Y:S02]  /*0300*/  UIADD3.X UR7, UPT, UPT, URZ, UR5, URZ, UP1, !UPT ;  /* 0x00000005ff077290 */ /* 0x000fe40008ffe4ff */
[----:B------:R-:W-:-:S07]  /*0310*/  UIADD3.X UR5, UPT, UPT, URZ, UR5, URZ, UP0, !UPT ;  /* 0x00000005ff057290 */ /* 0x000fce00087fe4ff */
[----:B------:R3:W-:Y:S02]  /*0320*/  UTMACCTL.PF [UR6] ;  /* 0x00000000060079b9 */ /* 0x0007e40008040000 */
[----:B------:R3:W-:Y:S02]  /*0330*/  UTMACCTL.PF [UR4] ;  /* 0x00000000040079b9 */ /* 0x0007e40008040000 */
[----:B---3--:R-:W-:Y:S01]  /*0340*/  NOP ;  /* 0x0000000000007918 */ /* 0x008fe20000000000 */
.L_x_5:
[----:B------:R-:W-:Y:S05]  /*0350*/  BSYNC.RECONVERGENT B0 ;  /* 0x0000000000007941 */ /* 0x000fea0003800200 */
.L_x_4:
[----:B------:R-:W-:Y:S04]  /*0360*/  BSSY.RECONVERGENT B0, `(.L_x_6) ;  /* 0x000000a000007945 */ /* 0x000fe80003800200 */
        /* <DEDUP_REMOVED lines=9> */
.L_x_7:
[----:B------:R-:W-:Y:S05]  /*0400*/  BSYNC.RECONVERGENT B0 ;  /* 0x0000000000007941 */ /* 0x000fea0003800200 */
.L_x_6:
[----:B------:R-:W3:Y:S01]  /*0410*/  LDCU.64 UR4, c[0x0][0x888] ;  /* 0x00011100ff0477ac */ /* 0x000ee20008000a00 */
[----:B------:R-:W-:Y:S01]  /*0420*/  ISETP.NE.AND.EX P1, PT, RZ, UR9, PT, P1 ;  /* 0x00000009ff007c0c */ /* 0x000fe2000bf25310 */
[----:B------:R-:W-:Y:S01]  /*0430*/  UPLOP3.LUT UP4, UPT, UPT, UPT, UPT, 0x80, 0x8 ;  /* 0x000000000008789c */ /* 0x000fe20003f8f070 */
[----:B---3--:R-:W-:-:S04]  /*0440*/  ISETP.NE.U32.AND P2, PT, RZ, UR4, PT ;  /* 0x00000004ff007c0c */ /* 0x008fc8000bf45070 */
[----:B------:R-:W-:-:S13]  /*0450*/  ISETP.NE.AND.EX P2, PT, RZ, UR5, PT, P2 ;  /* 0x00000005ff007c0c */ /* 0x000fda000bf45320 */
[----:B------:R-:W-:Y:S05]  /*0460*/  @P2 BRA P1, `(.L_x_8) ;  /* 0x0000000000282947 */ /* 0x000fea0000800000 */
[----:B------:R-:W-:Y:S01]  /*0470*/  UISETP.NE.U32.AND UP0, UPT, UR8, URZ, UPT ;  /* 0x000000ff0800728c */ /* 0x000fe2000bf05070 */
[----:B-----5:R-:W-:Y:S01]  /*0480*/  FSETP.NEU.AND P1, PT, R27, RZ, PT ;  /* 0x000000ff1b00720b */ /* 0x020fe20003f2d000 */
[----:B------:R-:W-:Y:S02]  /*0490*/  UISETP.NE.U32.AND UP2, UPT, UR4, URZ, UPT ;  /* 0x000000ff0400728c */ /* 0x000fe4000bf45070 */
[----:B------:R-:W-:Y:S02]  /*04a0*/  UISETP.NE.AND.EX UP1, UPT, UR9, URZ, UPT, UP0 ;  /* 0x000000ff0900728c */ /* 0x000fe4000bf25300 */
[----:B------:R-:W-:-:S04]  /*04b0*/  UISETP.NE.AND.EX UP0, UPT, UR5, URZ, UPT, UP2 ;  /* 0x000000ff0500728c */ /* 0x000fc8000bf05320 */
[----:B------:R-:W-:-:S04]  /*04c0*/  USEL UR4, URZ, 0xffffffff, UP0 ;  /* 0xffffffffff047887 */ /* 0x000fc80008000000 */
[----:B------:R-:W-:Y:S01]  /*04d0*/  VOTEU.ANY UP0, P1 ;  /* 0x0000000000ff7886 */ /* 0x000fe20000800100 */
[----:B------:R-:W-:-:S04]  /*04e0*/  @!UP1 USEL UR4, URZ, 0xffffffff, UP0 ;  /* 0xffffffffff049887 */ /* 0x000fc80008000000 */
[----:B------:R-:W-:-:S04]  /*04f0*/  ULOP3.LUT UR4, UR4, 0x1, URZ, 0xc0, !UPT ;  /* 0x0000000104047892 */ /* 0x000fc8000f8ec0ff */
[----:B------:R-:W-:-:S11]  /*0500*/  UISETP.NE.U32.AND UP4, UPT, UR4, 0x1, UPT ;  /* 0x000000010400788c */ /* 0x000fd6000bf85070 */
.L_x_8:
[----:B------:R-:W3:Y:S01]  /*0510*/  SHFL.IDX PT, R0, R56, RZ, 0x1f ;  /* 0x00001fff38007589 */ /* 0x000ee200000e0000 */
[----:B------:R-:W-:-:S04]  /*0520*/  UISETP.NE.AND UP0, UPT, UR21, 0x2, UPT ;  /* 0x000000021500788c */ /* 0x000fc8000bf05270 */
[----:B------:R-:W-:Y:S02]  /*0530*/  UISETP.EQ.AND UP1, UPT, UR46, URZ, !UP0 ;  /* 0x000000ff2e00728c */ /* 0x000fe4000c722270 */
[----:B------:R-:W-:-:S04]  /*0540*/  USEL UR48, URZ, 0x1, UP0 ;  /* 0x00000001ff307887 */ /* 0x000fc80008000000 */
[----:B------:R-:W-:Y:S02]  /*0550*/  PLOP3.LUT P3, PT, P0, PT, UP1, 0x80, 0x8 ;  /* 0x000000000008781c */ /* 0x000fe4000076f018 */
[----:B---3--:R-:W-:-:S13]  /*0560*/  ISETP.NE.AND P1, PT, R0, RZ, PT ;  /* 0x000000ff0000720c */ /* 0x008fda0003f25270 */
[----:B------:R-:W-:Y:S05]  /*0570*/  @P1 BRA `(.L_x_9) ;  /* 0x00000000008c1947 */ /* 0x000fea0003800000 */
[----:B------:R-:W-:Y:S01]  /*0580*/  ELECT P1, URZ, PT ;  /* 0x0000000000ff782f */ /* 0x000fe20003820000 */
[----:B------:R-:W-:-:S12]  /*0590*/  BSSY.RECONVERGENT B0, `(.L_x_9) ;  /* 0x0000021000007945 */ /* 0x000fd80003800200 */
[----:B------:R-:W-:Y:S05]  /*05a0*/  @!P1 BRA `(.L_x_10) ;  /* 0x00000000007c9947 */ /* 0x000fea0003800000 */
[----:B------:R-:W3:Y:S01]  /*05b0*/  S2UR UR5, SR_CgaCtaId ;  /* 0x00000000000579c3 */ /* 0x000ee20000008800 */
[----:B------:R-:W-:Y:S01]  /*05c0*/  UMOV UR4, 0x400 ;  /* 0x0000040000047882 */ /* 0x000fe20000000000 */
[----:B------:R-:W-:Y:S01]  /*05d0*/  UMOV UR8, 0x1 ;  /* 0x0000000100087882 */ /* 0x000fe20000000000 */
[----:B------:R-:W-:Y:S01]  /*05e0*/  UMOV UR6, 0x4 ;  /* 0x0000000400067882 */ /* 0x000fe20000000000 */
[----:B------:R-:W-:-:S04]  /*05f0*/  UIADD3 UR8, UPT, UPT, -UR8, 0x100000, URZ ;  /* 0x0010000008087890 */ /* 0x000fc8000fffe1ff */
[----:B------:R-:W-:Y:S02]  /*0600*/  USHF.L.U32 UR9, UR8, 0xb, URZ ;  /* 0x0000000b08097899 */ /* 0x000fe400080006ff */
[----:B------:R-:W-:Y:S02]  /*0610*/  USHF.L.U32 UR8, UR8, 0x1, URZ ;  /* 0x0000000108087899 */ /* 0x000fe400080006ff */
[----:B------:R-:W-:-:S04]  /*0620*/  UIADD3 UR6, UPT, UPT, -UR6, 0x100000, URZ ;  /* 0x0010000006067890 */ /* 0x000fc8000fffe1ff */
[----:B------:R-:W-:Y:S02]  /*0630*/  USHF.L.U32 UR7, UR6, 0xb, URZ ;  /* 0x0000000b06077899 */ /* 0x000fe400080006ff */
[----:B------:R-:W-:Y:S02]  /*0640*/  USHF.L.U32 UR6, UR6, 0x1, URZ ;  /* 0x0000000106067899 */ /* 0x000fe400080006ff */
[----:B---3--:R-:W-:Y:S01]  /*0650*/  ULEA UR4, UR5, UR4, 0x18 ;  /* 0x0000000405047291 */ /* 0x008fe2000f8ec0ff */
[----:B------:R-:W3:Y:S11]  /*0660*/  FENCE.VIEW.ASYNC.S ;  /* 0x00000000000073c6 */ /* 0x000ef60000000000 */
[----:B---3--:R3:W4:Y:S01]  /*0670*/  SYNCS.EXCH.64 URZ, [UR4], UR8 ;  /* 0x0000000804ff75b2 */ /* 0x0087220008000100 */
[----:B------:R3:W1:Y:S01]  /*0680*/  SYNCS.EXCH.64 URZ, [UR4+0x48], UR6 ;  /* 0x0000480604ff75b2 */ /* 0x0006620008000100 */
        /* <DEDUP_REMOVED lines=15> */
[----:B------:R3:W1:Y:S02]  /*0780*/  SYNCS.EXCH.64 URZ, [UR4+0x88], UR6 ;  /* 0x0000880604ff75b2 */ /* 0x0006640008000100 */
[----:B---3--:R-:W-:Y:S01]  /*0790*/  NOP ;  /* 0x0000000000007918 */ /* 0x008fe20000000000 */
.L_x_10:
[----:B------:R-:W-:Y:S05]  /*07a0*/  BSYNC.RECONVERGENT B0 ;  /* 0x0000000000007941 */ /* 0x000fea0003800200 */
.L_x_9:
[----:B------:R-:W3:Y:S01]  /*07b0*/  SHFL.IDX PT, R0, R56, RZ, 0x1f ;  /* 0x00001fff38007589 */ /* 0x000ee200000e0000 */
[----:B------:R-:W-:Y:S01]  /*07c0*/  NOP ;  /* 0x0000000000007918 */ /* 0x000fe20000000000 */
[----:B---3--:R-:W-:-:S13]  /*07d0*/  ISETP.NE.AND P1, PT, R0, 0x1, PT ;  /* 0x000000010000780c */ /* 0x008fda0003f25270 */
[----:B------:R-:W-:Y:S05]  /*07e0*/  @P1 BRA `(.L_x_11) ;  /* 0x0000000000581947 */ /* 0x000fea0003800000 */
        /* <DEDUP_REMOVED lines=9> */
[----:B------:R-:W-:Y:S01]  /*0880*/  USHF.L.U32 UR6, UR6, 0x1, URZ ;  /* 0x0000000106067899 */ /* 0x000fe200080006ff */
[----:B------:R-:W-:Y:S01]  /*0890*/  ELECT P1, URZ, PT ;  /* 0x0000000000ff782f */ /* 0x000fe20003820000 */
[----:B---3--:R-:W-:Y:S01]  /*08a0*/  ULEA UR4, UR5, UR4, 0x18 ;  /* 0x0000000405047291 */ /* 0x008fe2000f8ec0ff */
[----:B------:R-:W3:Y:S11]  /*08b0*/  FENCE.VIEW.ASYNC.S ;  /* 0x00000000000073c6 */ /* 0x000ef60000000000 */
[----:B---3--:R3:W1:Y:S01]  /*08c0*/  SYNCS.EXCH.64 URZ, [UR4+0x90], UR8 ;  /* 0x0000900804ff75b2 */ /* 0x0086620008000100 */
[----:B------:R3:W1:Y:S01]  /*08d0*/  SYNCS.EXCH.64 URZ, [UR4+0xb0], UR6 ;  /* 0x0000b00604ff75b2 */ /* 0x0006620008000100 */
[----:B------:R3:W1:Y:S01]  /*08e0*/  SYNCS.EXCH.64 URZ, [UR4+0x98], UR8 ;  /* 0x0000980804ff75b2 */ /* 0x0006620008000100 */
[----:B------:R3:W1:Y:S01]  /*08f0*/  SYNCS.EXCH.64 URZ, [UR4+0xb8], UR6 ;  /* 0x0000b80604ff75b2 */ /* 0x0006620008000100 */
[----:B------:R3:W1:Y:S01]  /*0900*/  SYNCS.EXCH.64 URZ, [UR4+0xa0], UR8 ;  /* 0x0000a00804ff75b2 */ /* 0x0006620008000100 */
[----:B------:R3:W1:Y:S01]  /*0910*/  SYNCS.EXCH.64 URZ, [UR4+0xc0], UR6 ;  /* 0x0000c00604ff75b2 */ /* 0x0006620008000100 */
[----:B------:R3:W1:Y:S01]  /*0920*/  SYNCS.EXCH.64 URZ, [UR4+0xa8], UR8 ;  /* 0x0000a80804ff75b2 */ /* 0x0006620008000100 */
[----:B------:R3:W1:Y:S01]  /*0930*/  SYNCS.EXCH.64 URZ, [UR4+0xc8], UR6 ;  /* 0x0000c80604ff75b2 */ /* 0x0006620008000100 */
[----:B------:R-:W-:Y:S01]  /*0940*/  NOP ;  /* 0x0000000000007918 */ /* 0x000fe20000000000 */
.L_x_11:
[----:B------:R-:W2:Y:S01]  /*0950*/  SHFL.IDX PT, R0, R56, RZ, 0x1f ;  /* 0x00001fff38007589 */ /* 0x000ea200000e0000 */
[----:B------:R-:W-:Y:S01]  /*0960*/  NOP ;  /* 0x0000000000007918 */ /* 0x000fe20000000000 */
[----:B--2---:R-:W-:-:S13]  /*0970*/  ISETP.NE.AND P1, PT, R0, 0x3, PT ;  /* 0x000000030000780c */ /* 0x004fda0003f25270 */
[----:B------:R-:W-:Y:S05]  /*0980*/  @P1 BRA `(.L_x_12) ;  /* 0x0000000000301947 */ /* 0x000fea0003800000 */
[----:B---3--:R-:W2:Y:S01]  /*0990*/  S2UR UR6, SR_CgaCtaId ;  /* 0x00000000000679c3 */ /* 0x008ea20000008800 */
[----:B------:R-:W-:Y:S01]  /*09a0*/  UMOV UR4, 0x400 ;  /* 0x0000040000047882 */ /* 0x000fe20000000000 */
[----:B------:R-:W-:Y:S01]  /*09b0*/  UMOV UR5, 0x20 ;  /* 0x0000002000057882 */ /* 0x000fe20000000000 */
[----:B------:R-:W-:Y:S01]  /*09c0*/  ELECT P1, URZ, PT ;  /* 0x0000000000ff782f */ /* 0x000fe20003820000 */
[----:B--2---:R-:W-:Y:S02]  /*09d0*/  ULEA UR6, UR6, UR4, 0x18 ;  /* 0x0000000406067291 */ /* 0x004fe4000f8ec0ff */
[----:B------:R-:W-:-:S04]  /*09e0*/  UIADD3 UR4, UPT, UPT, -UR5, 0x100000, URZ ;  /* 0x0010000005047890 */ /* 0x000fc8000fffe1ff */
[----:B------:R-:W-:Y:S02]  /*09f0*/  USHF.L.U32 UR5, UR4, 0xb, URZ ;  /* 0x0000000b04057899 */ /* 0x000fe400080006ff */
[----:B------:R-:W-:Y:S01]  /*0a00*/  USHF.L.U32 UR4, UR4, 0x1, URZ ;  /* 0x0000000104047899 */ /* 0x000fe200080006ff */
[----:B------:R-:W2:Y:S11]  /*0a10*/  FENCE.VIEW.ASYNC.S ;  /* 0x00000000000073c6 */ /* 0x000eb60000000000 */
[----:B--2---:R2:W3:Y:S01]  /*0a20*/  SYNCS.EXCH.64 URZ, [UR6+0xd0], UR4 ;  /* 0x0000d00406ff75b2 */ /* 0x0044e20008000100 */
[----:B------:R2:W1:Y:S01]  /*0a30*/  SYNCS.EXCH.64 URZ, [UR6+0xd8], UR4 ;  /* 0x0000d80406ff75b2 */ /* 0x0004620008000100 */
[----:B------:R-:W-:Y:S01]  /*0a40*/  NOP ;  /* 0x0000000000007918 */ /* 0x000fe20000000000 */
.L_x_12:
[----:B------:R-:W4:Y:S01]  /*0a50*/  SHFL.IDX PT, R0, R56, RZ, 0x1f ;  /* 0x00001fff38007589 */ /* 0x000f2200000e0000 */
[----:B------:R-:W-:Y:S01]  /*0a60*/  NOP ;  /* 0x0000000000007918 */ /* 0x000fe20000000000 */
[----:B----4-:R-:W-:-:S13]  /*0a70*/  ISETP.NE.AND P1, PT, R0, 0x4, PT ;  /* 0x000000040000780c */ /* 0x010fda0003f25270 */
[----:B------:R-:W-:Y:S05]  /*0a80*/  @P1 BRA `(.L_x_13) ;  /* 0x00000000004c1947 */ /* 0x000fea0003800000 */
[----:B--2---:R-:W2:Y:S01]  /*0a90*/  S2UR UR5, SR_CgaCtaId ;  /* 0x00000000000579c3 */ /* 0x004ea20000008800 */
[----:B---3--:R-:W-:Y:S01]  /*0aa0*/  UMOV UR4, 0x720 ;  /* 0x0000072000047882 */ /* 0x008fe20000000000 */
[----:B------:R-:W-:Y:S01]  /*0ab0*/  UMOV UR6, 0x400 ;  /* 0x0000040000067882 */ /* 0x000fe20000000000 */
[----:B------:R-:W-:Y:S01]  /*0ac0*/  USEL UR4, UR4, 0x620, UP4 ;  /* 0x0000062004047887 */ /* 0x000fe2000a000000 */
[----:B------:R-:W-:Y:S01]  /*0ad0*/  UMOV UR8, 0x1 ;  /* 0x0000000100087882 */ /* 0x000fe20000000000 */
[----:B------:R-:W-:Y:S01]  /*0ae0*/  ELECT P1, URZ, PT ;  /* 0x0000000000ff782f */ /* 0x000fe20003820000 */
[----:B------:R-:W-:-:S04]  /*0af0*/  UIADD3 UR8, UPT, UPT, -UR8, 0x100000, URZ ;  /* 0x0010000008087890 */ /* 0x000fc8000fffe1ff */
[----:B------:R-:W-:Y:S02]  /*0b00*/  USHF.L.U32 UR9, UR8, 0xb, URZ ;  /* 0x0000000b08097899 */ /* 0x000fe400080006ff */
[----:B------:R-:W-:Y:S02]  /*0b10*/  USHF.L.U32 UR8, UR8, 0x1, URZ ;  /* 0x0000000108087899 */ /* 0x000fe400080006ff */
[----:B--2---:R-:W-:Y:S02]  /*0b20*/  ULEA UR6, UR5, UR6, 0x18 ;  /* 0x0000000605067291 */ /* 0x004fe4000f8ec0ff */
[----:B------:R-:W-:-:S04]  /*0b30*/  UIADD3 UR4, UPT, UPT, -UR4, 0x100000, URZ ;  /* 0x0010000004047890 */ /* 0x000fc8000fffe1ff */
[----:B------:R-:W-:Y:S02]  /*0b40*/  USHF.L.U32 UR5, UR4, 0xb, URZ ;  /* 0x0000000b04057899 */ /* 0x000fe400080006ff */
[----:B------:R-:W-:Y:S01]  /*0b50*/  USHF.L.U32 UR4, UR4, 0x1, URZ ;  /* 0x0000000104047899 */ /* 0x000fe200080006ff */
[----:B------:R-:W2:Y:S03]  /*0b60*/  FENCE.VIEW.ASYNC.S ;  /* 0x00000000000073c6 */ /* 0x000ea60000000000 */
[----:B--2---:R4:W2:Y:S08]  /*0b70*/  SYNCS.EXCH.64 URZ, [UR6+0xe0], UR8 ;  /* 0x0000e00806ff75b2 */ /* 0x0048b00008000100 */
[----:B------:R4:W3:Y:S01]  /*0b80*/  SYNCS.EXCH.64 URZ, [UR6+0xf0], UR4 ;  /* 0x0000f00406ff75b2 */ /* 0x0008e20008000100 */
[----:B------:R4:W1:Y:S01]  /*0b90*/  SYNCS.EXCH.64 URZ, [UR6+0xe8], UR8 ;  /* 0x0000e80806ff75b2 */ /* 0x0008620008000100 */
[----:B------:R4:W1:Y:S02]  /*0ba0*/  SYNCS.EXCH.64 URZ, [UR6+0xf8], UR4 ;  /* 0x0000f80406ff75b2 */ /* 0x0008640008000100 */
[----:B----4-:R-:W-:Y:S01]  /*0bb0*/  NOP ;  /* 0x0000000000007918 */ /* 0x010fe20000000000 */
.L_x_13:
[----:B------:R-:W4:Y:S01]  /*0bc0*/  SHFL.IDX PT, R0, R56, RZ, 0x1f ;  /* 0x00001fff38007589 */ /* 0x000f2200000e0000 */
[----:B------:R-:W-:Y:S01]  /*0bd0*/  NOP ;  /* 0x0000000000007918 */ /* 0x000fe20000000000 */
[----:B----4-:R-:W-:-:S13]  /*0be0*/  ISETP.NE.AND P1, PT, R0, 0x5, PT ;  /* 0x000000050000780c */ /* 0x010fda0003f25270 */
[----:B------:R-:W-:Y:S05]  /*0bf0*/  @P1 BRA `(.L_x_14) ;  /* 0x0000000000581947 */ /* 0x000fea0003800000 */
[----:B--2---:R-:W2:Y:S01]  /*0c00*/  S2UR UR5, SR_CgaCtaId ;  /* 0x00000000000579c3 */ /* 0x004ea20000008800 */
[----:B---3--:R-:W-:Y:S01]  /*0c10*/  UMOV UR4, 0x400 ;  /* 0x0000040000047882 */ /* 0x008fe20000000000 */
        /* <DEDUP_REMOVED lines=9> */
[----:B--2---:R-:W-:Y:S01]  /*0cb0*/  ULEA UR4, UR5, UR4, 0x18 ;  /* 0x0000000405047291 */ /* 0x004fe2000f8ec0ff */
[----:B------:R-:W2:Y:S11]  /*0cc0*/  FENCE.VIEW.ASYNC.S ;  /* 0x00000000000073c6 */ /* 0x000eb60000000000 */
[----:B--2---:R4:W2:Y:S01]  /*0cd0*/  SYNCS.EXCH.64 URZ, [UR4+0x100], UR6 ;  /* 0x0001000604ff75b2 */ /* 0x0048a20008000100 */
[----:B------:R4:W3:Y:S01]  /*0ce0*/  SYNCS.EXCH.64 URZ, [UR4+0x120], UR8 ;  /* 0x0001200804ff75b2 */ /* 0x0008e20008000100 */
[----:B------:R4:W1:Y:S01]  /*0cf0*/  SYNCS.EXCH.64 URZ, [UR4+0x108], UR6 ;  /* 0x0001080604ff75b2 */ /* 0x0008620008000100 */
[----:B------:R4:W1:Y:S01]  /*0d00*/  SYNCS.EXCH.64 URZ, [UR4+0x128], UR8 ;  /* 0x0001280804ff75b2 */ /* 0x0008620008000100 */
[----:B------:R4:W1:Y:S01]  /*0d10*/  SYNCS.EXCH.64 URZ, [UR4+0x110], UR6 ;  /* 0x0001100604ff75b2 */ /* 0x0008620008000100 */
[----:B------:R4:W1:Y:S01]  /*0d20*/  SYNCS.EXCH.64 URZ, [UR4+0x130], UR8 ;  /* 0x0001300804ff75b2 */ /* 0x0008620008000100 */
[----:B------:R4:W1:Y:S01]  /*0d30*/  SYNCS.EXCH.64 URZ, [UR4+0x118], UR6 ;  /* 0x0001180604ff75b2 */ /* 0x0008620008000100 */
[----:B------:R4:W1:Y:S02]  /*0d40*/  SYNCS.EXCH.64 URZ, [UR4+0x138], UR8 ;  /* 0x0001380804ff75b2 */ /* 0x0008640008000100 */
[----:B----4-:R-:W-:Y:S01]  /*0d50*/  NOP ;  /* 0x0000000000007918 */ /* 0x010fe20000000000 */
.L_x_14:
[----:B------:R-:W4:Y:S01]  /*0d60*/  SHFL.IDX PT, R0, R56, RZ, 0x1f ;  /* 0x00001fff38007589 */ /* 0x000f2200000e0000 */
[----:B------:R-:W-:Y:S01]  /*0d70*/  ISETP.NE.OR P0, PT, RZ, UR21, !P0 ;  /* 0x00000015ff007c0c */ /* 0x000fe2000c705670 */
[----:B------:R-:W-:Y:S01]  /*0d80*/  NOP ;  /* 0x0000000000007918 */ /* 0x000fe20000000000 */
[----:B----4-:R-:W-:-:S13]  /*0d90*/  ISETP.NE.AND P1, PT, R0, 0x3, PT ;  /* 0x000000030000780c */ /* 0x010fda0003f25270 */
[----:B------:R-:W-:Y:S05]  /*0da0*/  @P1 BRA `(.L_x_15) ;  /* 0x0000000000381947 */ /* 0x000fea0003800000 */
[----:B--2---:R-:W2:Y:S01]  /*0db0*/  S2UR UR5, SR_CgaCtaId ;  /* 0x00000000000579c3 */ /* 0x004ea20000008800 */
[----:B---3--:R-:W-:Y:S01]  /*0dc0*/  UMOV UR4, 0x400 ;  /* 0x0000040000047882 */ /* 0x008fe20000000000 */
[----:B------:R-:W-:Y:S01]  /*0dd0*/  UMOV UR6, 0x20 ;  /* 0x0000002000067882 */ /* 0x000fe20000000000 */
[----:B------:R-:W-:Y:S01]  /*0de0*/  ELECT P1, URZ, PT ;  /* 0x0000000000ff782f */ /* 0x000fe20003820000 */
[----:B------:R-:W-:-:S04]  /*0df0*/  UIADD3 UR6, UPT, UPT, -UR6, 0x100000, URZ ;  /* 0x0010000006067890 */ /* 0x000fc8000fffe1ff */
[----:B------:R-:W-:Y:S02]  /*0e00*/  USHF.L.U32 UR7, UR6, 0xb, URZ ;  /* 0x0000000b06077899 */ /* 0x000fe400080006ff */
[----:B------:R-:W-:Y:S02]  /*0e10*/  USHF.L.U32 UR6, UR6, 0x1, URZ ;  /* 0x0000000106067899 */ /* 0x000fe400080006ff */
[----:B--2---:R-:W-:Y:S01]  /*0e20*/  ULEA UR4, UR5, UR4, 0x18 ;  /* 0x0000000405047291 */ /* 0x004fe2000f8ec0ff */
[----:B------:R-:W2:Y:S11]  /*0e30*/  FENCE.VIEW.ASYNC.S ;  /* 0x00000000000073c6 */ /* 0x000eb60000000000 */
[----:B--2---:R4:W2:Y:S01]  /*0e40*/  SYNCS.EXCH.64 URZ, [UR4+0x140], UR6 ;  /* 0x0001400604ff75b2 */ /* 0x0048a20008000100 */
[----:B------:R4:W3:Y:S01]  /*0e50*/  SYNCS.EXCH.64 URZ, [UR4+0x150], UR6 ;  /* 0x0001500604ff75b2 */ /* 0x0008e20008000100 */
[----:B------:R4:W1:Y:S01]  /*0e60*/  SYNCS.EXCH.64 URZ, [UR4+0x148], UR6 ;  /* 0x0001480604ff75b2 */ /* 0x0008620008000100 */
[----:B------:R4:W1:Y:S02]  /*0e70*/  SYNCS.EXCH.64 URZ, [UR4+0x158], UR6 ;  /* 0x0001580604ff75b2 */ /* 0x0008640008000100 */
[----:B----4-:R-:W-:Y:S01]  /*0e80*/  NOP ;  /* 0x0000000000007918 */ /* 0x010fe20000000000 */
.L_x_15:
[----:B---3--:R-:W3:Y:S01]  /*0e90*/  S2UR UR7, SR_CgaCtaId ;  /* 0x00000000000779c3 */ /* 0x008ee20000008800 */
[----:B------:R-:W-:Y:S01]  /*0ea0*/  VOTEU.ALL UP0, P0 ;  /* 0x0000000000ff7886 */ /* 0x000fe20000000000 */
[----:B--2---:R-:W-:Y:S01]  /*0eb0*/  UMOV UR4, 0x20 ;  /* 0x0000002000047882 */ /* 0x004fe20000000000 */
[----:B------:R-:W-:Y:S01]  /*0ec0*/  NOP ;  /* 0x0000000000007918 */ /* 0x000fe20000000000 */
[----:B------:R-:W-:Y:S01]  /*0ed0*/  LOP3.LUT R0, R69, 0x1f, RZ, 0xc0, !PT ;  /* 0x0000001f45007812 */ /* 0x000fe200078ec0ff */
[----:B------:R-:W-:Y:S01]  /*0ee0*/  UISETP.NE.AND UP5, UPT, UR21, URZ, UPT ;  /* 0x000000ff1500728c */ /* 0x000fe2000bfa5270 */
[----:B------:R-:W-:Y:S01]  /*0ef0*/  @!UP0 UMOV UR6, 0x400 ;  /* 0x0000040000068882 */ /* 0x000fe20000000000 */
[----:B------:R-:W-:-:S04]  /*0f00*/  @!UP0 UIADD3 UR4, UPT, UPT, -UR4, 0x100000, URZ ;  /* 0x0010000004048890 */ /* 0x000fc8000fffe1ff */
[----:B------:R-:W-:Y:S02]  /*0f10*/  @!UP0 USHF.L.U32 UR5, UR4, 0xb, URZ ;  /* 0x0000000b04058899 */ /* 0x000fe400080006ff */
[----:B------:R-:W-:Y:S02]  /*0f20*/  @!UP0 USHF.L.U32 UR4, UR4, 0x1, URZ ;  /* 0x0000000104048899 */ /* 0x000fe400080006ff */
[----:B---3--:R-:W-:Y:S01]  /*0f30*/  @!UP0 ULEA UR6, UR7, UR6, 0x18 ;  /* 0x0000000607068291 */ /* 0x008fe2000f8ec0ff */
[----:B------:R-:W2:Y:S01]  /*0f40*/  LDCU UR7, c[0x0][0x36c] ;  /* 0x00006d80ff0777ac */ /* 0x000ea20008000800 */
[----:B------:R-:W-:Y:S01]  /*0f50*/  VOTEU.ALL UP0, P0 ;  /* 0x0000000000ff7886 */ /* 0x000fe20000000000 */
[----:B------:R-:W3:Y:S09]  /*0f60*/  FENCE.VIEW.ASYNC.S ;  /* 0x00000000000073c6 */ /* 0x000ef20000000000 */
[----:B---3--:R3:W4:Y:S01]  /*0f70*/  @!UP0 SYNCS.EXCH.64 URZ, [UR6+0x160], UR4 ;  /* 0x0001600406ff85b2 */ /* 0x0087220008000100 */
[----:B--2---:R-:W-:-:S09]  /*0f80*/  UISETP.EQ.U32.AND UP6, UPT, UR7, 0x1, UPT ;  /* 0x000000010700788c */ /* 0x004fd2000bfc2070 */
[----:B---3--:R-:W-:Y:S05]  /*0f90*/  BRA.U !UP6, `(.L_x_16) ;  /* 0x000000010e087547 */ /* 0x008fea000b800000 */
[----:B-1--4-:R-:W-:Y:S01]  /*0fa0*/  UCGABAR_ARV ;  /* 0x00000000000079c7 */ /* 0x012fe20008000000 */
[----:B------:R-:W-:Y:S05]  /*0fb0*/  BRA `(.L_x_17) ;  /* 0x0000000000047947 */ /* 0x000fea0003800000 */
.L_x_16:
[----:B-1--4-:R-:W-:Y:S01]  /*0fc0*/  NOP ;  /* 0x0000000000007918 */ /* 0x012fe20000000000 */
.L_x_17:
[----:B------:R-:W1:Y:S01]  /*0fd0*/  S2UR UR29, SR_CTAID.X ;  /* 0x00000000001d79c3 */ /* 0x000e620000002500 */
[----:B------:R-:W-:-:S05]  /*0fe0*/  CS2R.32 R58, SR_CgaSize ;  /* 0x00000000003a7805 */ /* 0x000fca0000008a00 */
[----:B------:R-:W-:-:S05]  /*0ff0*/  IMAD R58, R58, -0xa0, RZ ;  /* 0xffffff603a3a7824 */ /* 0x000fca00078e02ff */
[----:B------:R-:W-:-:S14]  /*1000*/  R2UR UR5, R58 ;  /* 0x000000003a0572ca */ /* 0x000fdc00000e0000 */
[----:B------:R-:W2:Y:S01]  /*1010*/  LDCU UR5, c[0x0][UR5+0x2b0] ;  /* 0x00005600050577ac */ /* 0x000ea20008000800 */
[----:B------:R-:W-:-:S05]  /*1020*/  CS2R.32 R58, SR_CgaSize ;  /* 0x00000000003a7805 */ /* 0x000fca0000008a00 */
[----:B------:R-:W-:-:S05]  /*1030*/  IMAD R58, R58, -0xa0, RZ ;  /* 0xffffff603a3a7824 */ /* 0x000fca00078e02ff */
[----:B------:R-:W-:-:S14]  /*1040*/  R2UR UR4, R58 ;  /* 0x000000003a0472ca */ /* 0x000fdc00000e0000 */
[----:B------:R-:W3:Y:S01]  /*1050*/  LDCU UR4, c[0x0][UR4+0x2b4] ;  /* 0x00005680040477ac */ /* 0x000ee20008000800 */
[----:B------:R-:W4:Y:S01]  /*1060*/  S2UR UR20, SR_CTAID.Y ;  /* 0x00000000001479c3 */ /* 0x000f220000002600 */
[----:B------:R-:W-:-:S05]  /*1070*/  CS2R.32 R58, SR_CgaSize ;  /* 0x00000000003a7805 */ /* 0x000fca0000008a00 */
[----:B------:R-:W-:-:S05]  /*1080*/  IMAD R58, R58, -0xa0, RZ ;  /* 0xffffff603a3a7824 */ /* 0x000fca00078e02ff */
[----:B------:R-:W-:-:S14]  /*1090*/  R2UR UR7, R58 ;  /* 0x000000003a0772ca */ /* 0x000fdc00000e0000 */
[----:B------:R-:W3:Y:S01]  /*10a0*/  LDCU UR7, c[0x0][UR7+0x2a0] ;  /* 0x00005400070777ac */ /* 0x000ee20008000800 */
[----:B------:R-:W-:-:S05]  /*10b0*/  CS2R.32 R58, SR_CgaSize ;  /* 0x00000000003a7805 */ /* 0x000fca0000008a00 */
[----:B------:R-:W-:-:S05]  /*10c0*/  IMAD R58, R58, -0xa0, RZ ;  /* 0xffffff603a3a7824 */ /* 0x000fca00078e02ff */
[----:B------:R-:W-:-:S14]  /*10d0*/  R2UR UR8, R58 ;  /* 0x000000003a0872ca */ /* 0x000fdc00000e0000 */
[----:B------:R-:W3:Y:S01]  /*10e0*/  LDCU UR8, c[0x0][UR8+0x2a4] ;  /* 0x00005480080877ac */ /* 0x000ee20008000800 */
[----:B------:R-:W3:Y:S01]  /*10f0*/  S2UR UR9, SR_CgaCtaId ;  /* 0x00000000000979c3 */ /* 0x000ee20000008800 */
[----:B------:R-:W-:Y:S01]  /*1100*/  UISETP.GT.U32.AND UP0, UPT, UR46, 0xffff, UPT ;  /* 0x0000ffff2e00788c */ /* 0x000fe2000bf04070 */
[----:B------:R-:W3:Y:S01]  /*1110*/  LDCU UR25, c[0x0][0xb24] ;  /* 0x00016480ff1977ac */ /* 0x000ee20008000800 */
[----:B------:R-:W3:Y:S01]  /*1120*/  LDCU UR42, c[0x0][0xb24] ;  /* 0x00016480ff2a77ac */ /* 0x000ee20008000800 */
[----:B-1----:R-:W-:Y:S01]  /*1130*/  I2FP.F32.U32 R3, UR29 ;  /* 0x0000001d00037c45 */ /* 0x002fe20008201000 */
[----:B------:R-:W1:Y:S04]  /*1140*/  LDCU UR27, c[0x0][0xb30] ;  /* 0x00016600ff1b77ac */ /* 0x000e680008000800 */
[----:B--2---:R-:W-:Y:S01]  /*1150*/  FMUL R3, R3, UR5 ;  /* 0x0000000503037c20 */ /* 0x004fe20008400000 */
[----:B------:R-:W-:Y:S01]  /*1160*/  USEL UR5, UR46, 0xffff, !UP0 ;  /* 0x0000ffff2e057887 */ /* 0x000fe2000c000000 */
[----:B----4-:R-:W-:Y:S01]  /*1170*/  I2FP.F32.U32 R2, UR20 ;  /* 0x0000001400027c45 */ /* 0x010fe20008201000 */
[----:B------:R-:W-:-:S03]  /*1180*/  UMOV UR11, 0x55 ;  /* 0x00000055000b7882 */ /* 0x000fc60000000000 */
[----:B------:R-:W2:Y:S01]  /*1190*/  F2I.U32.TRUNC.NTZ R3, R3 ;  /* 0x0000000300037305 */ /* 0x000ea2000020f000 */
[----:B------:R-:W-:Y:S01]  /*11a0*/  ULOP3.LUT UR24, UR5, 0xffff, URZ, 0xc0, !UPT ;  /* 0x0000ffff05187892 */ /* 0x000fe2000f8ec0ff */
[----:B---3--:R-:W-:Y:S01]  /*11b0*/  FMUL R2, R2, UR4 ;  /* 0x0000000402027c20 */ /* 0x008fe20008400000 */
[----:B------:R-:W-:-:S05]  /*11c0*/  USHF.L.U32 UR28, UR9, 0x9, URZ ;  /* 0x00000009091c7899 */ /* 0x000fca00080006ff */
[----:B------:R-:W3:Y:S01]  /*11d0*/  F2I.U32.TRUNC.NTZ R2, R2 ;  /* 0x0000000200027305 */ /* 0x000ee2000020f000 */
[----:B--2---:R-:W-:Y:S02]  /*11e0*/  R2UR UR4, R3 ;  /* 0x00000000030472ca */ /* 0x004fe400000e0000 */
[----:B------:R-:W-:Y:S02]  /*11f0*/  PRMT R3, RZ, 0x7610, R3 ;  /* 0x00007610ff037816 */ /* 0x000fe40000000003 */
[----:B---3--:R-:W-:Y:S02]  /*1200*/  R2UR UR6, R2 ;  /* 0x00000000020672ca */ /* 0x008fe400000e0000 */
[----:B------:R-:W-:-:S07]  /*1210*/  PRMT R2, RZ, 0x7610, R2 ;  /* 0x00007610ff027816 */ /* 0x000fce0000000002 */
[----:B------:R-:W-:-:S04]  /*1220*/  UIADD3 UR5, UPT, UPT, -UR4, URZ, URZ ;  /* 0x000000ff04057290 */ /* 0x000fc8000fffe1ff */
[----:B------:R-:W-:Y:S02]  /*1230*/  UIMAD UR5, UR7, UR5, UR29 ;  /* 0x00000005070572a4 */ /* 0x000fe4000f8e021d */
[----:B------:R-:W-:-:S04]  /*1240*/  UIADD3 UR4, UPT, UPT, -UR6, URZ, URZ ;  /* 0x000000ff06047290 */ /* 0x000fc8000fffe1ff */
[----:B------:R-:W-:Y:S01]  /*1250*/  IMAD.U32 R58, RZ, RZ, UR5 ;  /* 0x00000005ff3a7e24 */ /* 0x000fe2000f8e00ff */
[----:B------:R-:W-:-:S06]  /*1260*/  UIMAD UR4, UR8, UR4, UR20 ;  /* 0x00000004080472a4 */ /* 0x000fcc000f8e0214 */
[----:B------:R-:W-:Y:S01]  /*1270*/  IMAD.U32 R57, RZ, RZ, UR4 ;  /* 0x00000004ff397e24 */ /* 0x000fe2000f8e00ff */
[----:B-1----:R-:W-:Y:S06]  /*1280*/  BRA.U UP5, `(.L_x_18) ;  /* 0x0000000105647547 */ /* 0x002fec000b800000 */
[----:B------:R-:W-:Y:S02]  /*1290*/  R2UR UR4, R58 ;  /* 0x000000003a0472ca */ /* 0x000fe400000e0000 */
[----:B------:R-:W-:-:S11]  /*12a0*/  R2UR UR12, R57 ;  /* 0x00000000390c72ca */ /* 0x000fd600000e0000 */
[----:B------:R-:W-:Y:S02]  /*12b0*/  UISETP.GT.U32.AND UP0, UPT, UR4, 0x1, UPT ;  /* 0x000000010400788c */ /* 0x000fe4000bf04070 */
[----:B------:R-:W-:Y:S02]  /*12c0*/  ULOP3.LUT UR10, UR4, 0xfffffffe, URZ, 0xc0, !UPT ;  /* 0xfffffffe040a7892 */ /* 0x000fe4000f8ec0ff */
[----:B------:R-:W-:Y:S02]  /*12d0*/  UISETP.NE.AND UP3, UPT, UR12, URZ, UP0 ;  /* 0x000000ff0c00728c */ /* 0x000fe40008765270 */
[----:B------:R-:W-:Y:S02]  /*12e0*/  UISETP.NE.AND UP2, UPT, UR12, 0x1, UP0 ;  /* 0x000000010c00788c */ /* 0x000fe40008745270 */
[----:B------:R-:W-:Y:S02]  /*12f0*/  UISETP.NE.AND UP1, UPT, UR12, 0x2, UP0 ;  /* 0x000000020c00788c */ /* 0x000fe40008725270 */
[----:B------:R-:W-:-:S02]  /*1300*/  UISETP.NE.AND UP0, UPT, UR12, 0x3, UP0 ;  /* 0x000000030c00788c */ /* 0x000fc40008705270 */
[----:B------:R-:W-:Y:S02]  /*1310*/  USEL UR6, URZ, 0x1, UP3 ;  /* 0x00000001ff067887 */ /* 0x000fe40009800000 */
[----:B------:R-:W-:Y:S02]  /*1320*/  USEL UR5, URZ, 0x4, UP2 ;  /* 0x00000004ff057887 */ /* 0x000fe40009000000 */
[----:B------:R-:W-:Y:S02]  /*1330*/  USEL UR4, URZ, 0x10, UP1 ;  /* 0x00000010ff047887 */ /* 0x000fe40008800000 */
[----:B------:R-:W-:Y:S02]  /*1340*/  USEL UR9, URZ, 0x40, UP0 ;  /* 0x00000040ff097887 */ /* 0x000fe40008000000 */
[----:B------:R-:W-:Y:S02]  /*1350*/  USEL UR8, URZ, 0x2, UP3 ;  /* 0x00000002ff087887 */ /* 0x000fe40009800000 */
[----:B------:R-:W-:-:S02]  /*1360*/  UIADD3 UR4, UPT, UPT, UR4, UR5, UR6 ;  /* 0x0000000504047290 */ /* 0x000fc4000fffe006 */
[----:B------:R-:W-:Y:S02]  /*1370*/  USEL UR6, URZ, 0x20, UP1 ;  /* 0x00000020ff067887 */ /* 0x000fe40008800000 */
[----:B------:R-:W-:Y:S02]  /*1380*/  USEL UR7, URZ, 0x8, UP2 ;  /* 0x00000008ff077887 */ /* 0x000fe40009000000 */
[----:B------:R-:W-:Y:S02]  /*1390*/  UIADD3 UR5, UPT, UPT, UR8, UR9, UR4 ;  /* 0x0000000908057290 */ /* 0x000fe4000fffe004 */
[----:B------:R-:W-:Y:S02]  /*13a0*/  ULEA UR4, UR12, UR10, 0x1 ;  /* 0x0000000a0c047291 */ /* 0x000fe4000f8e08ff */
[----:B------:R-:W-:Y:S02]  /*13b0*/  USEL UR8, URZ, 0x80, UP0 ;  /* 0x00000080ff087887 */ /* 0x000fe40008000000 */
[----:B------:R-:W-:-:S03]  /*13c0*/  UIADD3 UR5, UPT, UPT, UR6, UR7, UR5 ;  /* 0x0000000706057290 */ /* 0x000fc6000fffe005 */
[----:B------:R-:W-:Y:S01]  /*13d0*/  UMOV UR6, 0x3 ;  /* 0x0000000300067882 */ /* 0x000fe20000000000 */
[----:B------:R-:W-:Y:S02]  /*13e0*/  UIADD3 UR5, UPT, UPT, UR5, UR8, URZ ;  /* 0x0000000805057290 */ /* 0x000fe4000fffe0ff */
[----:B------:R-:W-:-:S04]  /*13f0*/  USHF.L.U32 UR4, UR6, UR4, URZ ;  /* 0x0000000406047299 */ /* 0x000fc800080006ff */
[----:B------:R-:W-:Y:S02]  /*1400*/  IMAD.U32 R3, RZ, RZ, UR5 ;  /* 0x00000005ff037e24 */ /* 0x000fe4000f8e00ff */
[----:B------:R-:W-:-:S07]  /*1410*/  IMAD.U32 R2, RZ, RZ, UR4 ;  /* 0x00000004ff027e24 */ /* 0x000fce000f8e00ff */
.L_x_18:
[----:B------:R-:W1:Y:S01]  /*1420*/  S2UR UR36, SR_CTAID.Z ;  /* 0x00000000002479c3 */ /* 0x000e620000002700 */
[----:B------:R-:W-:Y:S02]  /*1430*/  UISETP.GE.AND UP0, UPT, UR25, 0x1, UPT ;  /* 0x000000011900788c */ /* 0x000fe4000bf06270 */
[----:B------:R-:W-:Y:S02]  /*1440*/  UISETP.NE.AND UP3, UPT, UR21, 0x2, UPT ;  /* 0x000000021500788c */ /* 0x000fe4000bf65270 */
[----:B------:R-:W-:Y:S02]  /*1450*/  ULOP3.LUT UR28, UR28, 0xc00, URZ, 0xc0, !UPT ;  /* 0x00000c001c1c7892 */ /* 0x000fe4000f8ec0ff */
[----:B------:R-:W-:Y:S01]  /*1460*/  USHF.L.U32 UR24, UR11, UR24, URZ ;  /* 0x000000180b187299 */ /* 0x000fe200080006ff */
[----:B------:R-:W-:Y:S02]  /*1470*/  UMOV UR16, UR29 ;  /* 0x0000001d00107c82 */ /* 0x000fe40008000000 */
[----:B------:R-:W-:Y:S09]  /*1480*/  BRA.U !UP0, `(.L_x_19) ;  /* 0x0000000108d47547 */ /* 0x000ff2000b800000 */
[----:B------:R-:W2:Y:S01]  /*1490*/  LDCU.128 UR12, c[0x0][0xb10] ;  /* 0x00016200ff0c77ac */ /* 0x000ea20008000c00 */
[----:B------:R-:W3:Y:S01]  /*14a0*/  LDCU UR6, c[0x0][0x370] ;  /* 0x00006e00ff0677ac */ /* 0x000ee20008000800 */
[----:B------:R-:W4:Y:S01]  /*14b0*/  LDCU UR5, c[0x0][0x374] ;  /* 0x00006e80ff0577ac */ /* 0x000f220008000800 */
[----:B------:R-:W1:Y:S01]  /*14c0*/  LDCU UR26, c[0x0][0xb0c] ;  /* 0x00016180ff1a77ac */ /* 0x000e620008000800 */
[----:B------:R-:W1:Y:S01]  /*14d0*/  LDCU UR4, c[0x0][0xb20] ;  /* 0x00016400ff0477ac */ /* 0x000e620008000800 */
[----:B------:R-:W1:Y:S01]  /*14e0*/  LDCU.64 UR8, c[0x0][0xb28] ;  /* 0x00016500ff0877ac */ /* 0x000e620008000a00 */
[----:B--2---:R-:W-:Y:S02]  /*14f0*/  UISETP.NE.AND UP0, UPT, UR14, 0x1, UPT ;  /* 0x000000010e00788c */ /* 0x004fe4000bf05270 */
[----:B----4-:R-:W-:Y:S02]  /*1500*/  UIMAD.WIDE.U32 UR10, UR5, UR15, URZ ;  /* 0x0000000f050a72a5 */ /* 0x010fe4000f8e00ff */
[----:B---3--:R-:W-:-:S02]  /*1510*/  UIMAD.WIDE.U32 UR18, UR6, UR12, URZ ;  /* 0x0000000c061272a5 */ /* 0x008fc4000f8e00ff */
[----:B-1----:R-:W-:Y:S02]  /*1520*/  UISETP.NE.AND UP1, UPT, UR26, 0x1, UPT ;  /* 0x000000011a00788c */ /* 0x002fe4000bf25270 */
[----:B------:R-:W-:Y:S01]  /*1530*/  UISETP.NE.AND UP2, UPT, UR25, 0x1, UPT ;  /* 0x000000011900788c */ /* 0x000fe2000bf45270 */
[----:B------:R-:W-:Y:S02]  /*1540*/  UMOV UR10, UR11 ;  /* 0x0000000b000a7c82 */ /* 0x000fe40008000000 */
[----:B------:R-:W-:Y:S01]  /*1550*/  UMOV UR18, UR19 ;  /* 0x0000001300127c82 */ /* 0x000fe20008000000 */
[----:B------:R-:W-:Y:S02]  /*1560*/  @UP0 USHF.R.U32.HI UR5, URZ, UR4, UR10 ;  /* 0x00000004ff050299 */ /* 0x000fe4000801160a */
[----:B------:R-:W-:Y:S02]  /*1570*/  UIMAD.WIDE.U32 UR22, UR20, UR15, URZ ;  /* 0x0000000f141672a5 */ /* 0x000fe4000f8e00ff */
[----:B------:R-:W-:-:S02]  /*1580*/  UIMAD.WIDE.U32 UR10, UR5, UR8, URZ ;  /* 0x00000008050a72a5 */ /* 0x000fc4000f8e00ff */
[----:B------:R-:W-:Y:S02]  /*1590*/  @UP1 USHF.R.U32.HI UR6, URZ, UR13, UR18 ;  /* 0x0000000dff061299 */ /* 0x000fe40008011612 */
[----:B------:R-:W-:Y:S02]  /*15a0*/  UIMAD.WIDE.U32 UR16, UR29, UR12, URZ ;  /* 0x0000000c1d1072a5 */ /* 0x000fe4000f8e00ff */
[----:B------:R-:W-:Y:S01]  /*15b0*/  UIMAD.WIDE.U32 UR18, UR6, UR8, URZ ;  /* 0x00000008061272a5 */ /* 0x000fe2000f8e00ff */
[----:B------:R-:W-:Y:S01]  /*15c0*/  UMOV UR22, UR23 ;  /* 0x0000001700167c82 */ /* 0x000fe20008000000 */
[----:B------:R-:W-:Y:S01]  /*15d0*/  UMOV UR10, UR11 ;  /* 0x0000000b000a7c82 */ /* 0x000fe20008000000 */
[----:B------:R-:W-:Y:S02]  /*15e0*/  USHF.R.U32.HI UR22, URZ, UR4, UR22 ;  /* 0x00000004ff167299 */ /* 0x000fe40008011616 */
[----:B------:R-:W-:Y:S02]  /*15f0*/  @UP2 USHF.R.U32.HI UR5, URZ, UR9, UR10 ;  /* 0x00000009ff052299 */ /* 0x000fe4000801160a */
[----:B------:R-:W-:Y:S01]  /*1600*/  UMOV UR7, UR19 ;  /* 0x0000001300077c82 */ /* 0x000fe20008000000 */
[----:B------:R-:W-:Y:S01]  /*1610*/  UMOV UR16, UR17 ;  /* 0x0000001100107c82 */ /* 0x000fe20008000000 */
[----:B------:R-:W-:-:S02]  /*1620*/  @UP2 USHF.R.U32.HI UR6, URZ, UR9, UR7 ;  /* 0x00000009ff062299 */ /* 0x000fc40008011607 */
[----:B------:R-:W-:Y:S02]  /*1630*/  USHF.R.U32.HI UR16, URZ, UR13, UR16 ;  /* 0x0000000dff107299 */ /* 0x000fe40008011610 */
[----:B------:R-:W-:Y:S02]  /*1640*/  USEL UR4, UR20, UR22, !UP0 ;  /* 0x0000001614047287 */ /* 0x000fe4000c000000 */
[----:B------:R-:W-:Y:S02]  /*1650*/  UIMAD UR7, UR5, UR25, URZ ;  /* 0x00000019050772a4 */ /* 0x000fe4000f8e02ff */
[----:B------:R-:W-:Y:S02]  /*1660*/  USEL UR5, UR29, UR16, !UP1 ;  /* 0x000000101d057287 */ /* 0x000fe4000c800000 */
[----:B------:R-:W-:Y:S02]  /*1670*/  UIMAD UR12, UR6, UR25, URZ ;  /* 0x00000019060c72a4 */ /* 0x000fe4000f8e02ff */
[----:B------:R-:W-:-:S02]  /*1680*/  UISETP.GE.AND UP0, UPT, UR4, UR7, UPT ;  /* 0x000000070400728c */ /* 0x000fc4000bf06270 */
[----:B------:R-:W-:Y:S02]  /*1690*/  UIMAD.WIDE.U32 UR10, UR4, UR8, URZ ;  /* 0x00000008040a72a5 */ /* 0x000fe4000f8e00ff */
[----:B------:R-:W-:Y:S02]  /*16a0*/  UISETP.GE.OR UP0, UPT, UR5, UR12, UP0 ;  /* 0x0000000c0500728c */ /* 0x000fe40008706670 */
[----:B------:R-:W-:Y:S02]  /*16b0*/  UIMAD.WIDE.U32 UR12, UR5, UR8, URZ ;  /* 0x00000008050c72a5 */ /* 0x000fe4000f8e00ff */
[----:B------:R-:W-:Y:S01]  /*16c0*/  UIADD3 UR10, UPT, UPT, -UR4, URZ, URZ ;  /* 0x000000ff040a7290 */ /* 0x000fe2000fffe1ff */
[----:B------:R-:W-:Y:S01]  /*16d0*/  UMOV UR8, UR11 ;  /* 0x0000000b00087c82 */ /* 0x000fe20008000000 */
[----:B------:R-:W-:Y:S02]  /*16e0*/  UIADD3 UR16, UPT, UPT, -UR5, URZ, URZ ;  /* 0x000000ff05107290 */ /* 0x000fe4000fffe1ff */
[----:B------:R-:W-:-:S03]  /*16f0*/  USHF.R.U32.HI UR8, URZ, UR9, UR8 ;  /* 0x00000009ff087299 */ /* 0x000fc60008011608 */
[----:B------:R-:W-:Y:S01]  /*1700*/  @!UP0 UMOV UR7, UR13 ;  /* 0x0000000d00078c82 */ /* 0x000fe20008000000 */
[----:B------:R-:W-:Y:S02]  /*1710*/  UIMAD UR20, UR14, UR10, UR20 ;  /* 0x0000000a0e1472a4 */ /* 0x000fe4000f8e0214 */
[----:B------:R-:W-:Y:S02]  /*1720*/  USEL UR8, UR4, UR8, !UP2 ;  /* 0x0000000804087287 */ /* 0x000fe4000d000000 */
[----:B------:R-:W-:Y:S02]  /*1730*/  @!UP0 USHF.R.U32.HI UR7, URZ, UR9, UR7 ;  /* 0x00000009ff078299 */ /* 0x000fe40008011607 */
[----:B------:R-:W-:Y:S02]  /*1740*/  UIADD3 UR9, UPT, UPT, -UR8, URZ, URZ ;  /* 0x000000ff08097290 */ /* 0x000fe4000fffe1ff */
[----:B------:R-:W-:Y:S02]  /*1750*/  @!UP0 USEL UR7, UR5, UR7, !UP2 ;  /* 0x0000000705078287 */ /* 0x000fe4000d000000 */
[----:B------:R-:W-:-:S02]  /*1760*/  UIMAD UR9, UR25, UR9, UR4 ;  /* 0x00000009190972a4 */ /* 0x000fc4000f8e0204 */
[----:B------:R-:W-:Y:S02]  /*1770*/  @!UP0 UIADD3 UR8, UPT, UPT, UR8, -UR7, URZ ;  /* 0x8000000708088290 */ /* 0x000fe4000fffe0ff */
[----:B------:R-:W-:Y:S02]  /*1780*/  @!UP0 UIMAD UR6, UR9, UR6, UR7 ;  /* 0x00000006090682a4 */ /* 0x000fe4000f8e0207 */
[----:B------:R-:W-:Y:S02]  /*1790*/  @!UP0 UIMAD UR4, UR8, UR25, UR5 ;  /* 0x00000019080482a4 */ /* 0x000fe4000f8e0205 */
[----:B------:R-:W-:Y:S02]  /*17a0*/  UIMAD UR16, UR26, UR16, UR29 ;  /* 0x000000101a1072a4 */ /* 0x000fe4000f8e021d */
[----:B------:R-:W-:Y:S01]  /*17b0*/  UIMAD UR20, UR4, UR14, UR20 ;  /* 0x0000000e041472a4 */ /* 0x000fe2000f8e0214 */
[----:B------:R-:W-:Y:S02]  /*17c0*/  @!UP0 UMOV UR5, UR6 ;  /* 0x0000000600058c82 */ /* 0x000fe40008000000 */
[----:B------:R-:W-:-:S12]  /*17d0*/  UIMAD UR16, UR5, UR26, UR16 ;  /* 0x0000001a051072a4 */ /* 0x000fd8000f8e0210 */
.L_x_19:
[----:B------:R-:W-:-:S09]  /*17e0*/  UISETP.NE.AND UP0, UPT, UR27, 0x1, UPT ;  /* 0x000000011b00788c */ /* 0x000fd2000bf05270 */
[----:B------:R-:W-:Y:S05]  /*17f0*/  BRA.U UP0, `(.L_x_20) ;  /* 0x0000000100447547 */ /* 0x000fea000b800000 */
[----:B------:R-:W2:Y:S01]  /*1800*/  LDCU.128 UR8, c[0x0][0xb10] ;  /* 0x00016200ff0877ac */ /* 0x000ea20008000c00 */
[----:B------:R-:W3:Y:S01]  /*1810*/  LDCU UR12, c[0x0][0xb0c] ;  /* 0x00016180ff0c77ac */ /* 0x000ee20008000800 */
[----:B------:R-:W4:Y:S01]  /*1820*/  LDCU UR13, c[0x0][0xb20] ;  /* 0x00016400ff0d77ac */ /* 0x000f220008000800 */
[----:B--2---:R-:W-:Y:S02]  /*1830*/  UIMAD.WIDE.U32 UR6, UR16, UR8, URZ ;  /* 0x00000008100672a5 */ /* 0x004fe4000f8e00ff */
[----:B------:R-:W-:Y:S02]  /*1840*/  UIMAD.WIDE.U32 UR4, UR20, UR11, URZ ;  /* 0x0000000b140472a5 */ /* 0x000fe4000f8e00ff */
[----:B---3--:R-:W-:Y:S02]  /*1850*/  UISETP.NE.AND UP1, UPT, UR12, 0x1, UPT ;  /* 0x000000010c00788c */ /* 0x008fe4000bf25270 */
[----:B------:R-:W-:Y:S01]  /*1860*/  UISETP.NE.AND UP0, UPT, UR10, 0x1, UPT ;  /* 0x000000010a00788c */ /* 0x000fe2000bf05270 */
[----:B------:R-:W-:-:S02]  /*1870*/  UMOV UR6, UR7 ;  /* 0x0000000700067c82 */ /* 0x000fc40008000000 */
[----:B------:R-:W-:Y:S01]  /*1880*/  UMOV UR4, UR5 ;  /* 0x0000000500047c82 */ /* 0x000fe20008000000 */
[----:B------:R-:W-:Y:S02]  /*1890*/  USHF.R.U32.HI UR6, URZ, UR9, UR6 ;  /* 0x00000009ff067299 */ /* 0x000fe40008011606 */
[----:B----4-:R-:W-:Y:S02]  /*18a0*/  USHF.R.U32.HI UR4, URZ, UR13, UR4 ;  /* 0x0000000dff047299 */ /* 0x010fe40008011604 */
[----:B------:R-:W-:Y:S02]  /*18b0*/  USEL UR5, UR16, UR6, !UP1 ;  /* 0x0000000610057287 */ /* 0x000fe4000c800000 */
[----:B------:R-:W-:-:S04]  /*18c0*/  USEL UR4, UR20, UR4, !UP0 ;  /* 0x0000000414047287 */ /* 0x000fc8000c000000 */
[----:B------:R-:W-:Y:S02]  /*18d0*/  UIADD3 UR6, UPT, UPT, -UR4, UR5, URZ ;  /* 0x0000000504067290 */ /* 0x000fe4000fffe1ff */
[----:B------:R-:W-:Y:S02]  /*18e0*/  UIADD3 UR4, UPT, UPT, UR4, -UR5, URZ ;  /* 0x8000000504047290 */ /* 0x000fe4000fffe0ff */
[----:B------:R-:W-:Y:S02]  /*18f0*/  UIMAD UR20, UR6, UR10, UR20 ;  /* 0x0000000a061472a4 */ /* 0x000fe4000f8e0214 */
[----:B------:R-:W-:-:S12]  /*1900*/  UIMAD UR16, UR4, UR12, UR16 ;  /* 0x0000000c041072a4 */ /* 0x000fd8000f8e0210 */
.L_x_20:
[----:B------:R-:W-:Y:S05]  /*1910*/  BRA.U !UP6, `(.L_x_21) ;  /* 0x000000010e0c7547 */ /* 0x000fea000b800000 */
[----:B------:R-:W-:Y:S01]  /*1920*/  UCGABAR_WAIT ;  /* 0x0000000000007dc7 */ /* 0x000fe20008000000 */
[----:B------:R-:W-:Y:S01]  /*1930*/  CCTL.IVALL ;  /* 0x00000000ff00798f */ /* 0x000fe20002000000 */
[----:B------:R-:W-:Y:S05]  /*1940*/  BRA `(.L_x_22) ;  /* 0x0000000000047947 */ /* 0x000fea0003800000 */
.L_x_21:
[----:B------:R-:W-:Y:S06]  /*1950*/  BAR.SYNC.DEFER_BLOCKING 0x0 ;  /* 0x0000000000007b1d */ /* 0x000fec0000010000 */
.L_x_22:
[----:B------:R-:W-:Y:S05]  /*1960*/  BRA.U UP3, `(.L_x_23) ;  /* 0x0000001503a47547 */ /* 0x000fea000b800000 */
[----:B------:R-:W2:Y:S01]  /*1970*/  LDCU UR6, c[0x0][0x38c] ;  /* 0x00007180ff0677ac */ /* 0x000ea20008000800 */
[----:B------:R-:W3:Y:S01]  /*1980*/  S2UR UR8, SR_CgaCtaId ;  /* 0x00000000000879c3 */ /* 0x000ee20000008800 */
[----:B------:R-:W-:Y:S01]  /*1990*/  PLOP3.LUT P1, PT, PT, PT, UP4, 0x80, 0x8 ;  /* 0x000000000008781c */ /* 0x000fe20003f2f048 */
[----:B------:R-:W-:Y:S01]  /*19a0*/  IMAD.MOV.U32 R12, RZ, RZ, 0x1 ;  /* 0x00000001ff0c7424 */ /* 0x000fe200078e00ff */
[----:B------:R-:W-:Y:S01]  /*19b0*/  UMOV UR13, 0x400 ;  /* 0x00000400000d7882 */ /* 0x000fe20000000000 */
[----:B------:R-:W-:Y:S01]  /*19c0*/  USHF.L.U32 UR7, UR29, 0x7, URZ ;  /* 0x000000071d077899 */ /* 0x000fe200080006ff */
[----:B------:R-:W-:Y:S01]  /*19d0*/  ISETP.NE.AND P2, PT, R0, RZ, P3 ;  /* 0x000000ff0000720c */ /* 0x000fe20001f45270 */
[----:B------:R-:W-:Y:S01]  /*19e0*/  USHF.L.U32 UR46, UR29, 0x5, URZ ;  /* 0x000000051d2e7899 */ /* 0x000fe200080006ff */
[----:B------:R-:W-:Y:S01]  /*19f0*/  PLOP3.LUT P1, PT, P1, PT, PT, 0x8, 0x80 ;  /* 0x000000000080781c */ /* 0x000fe20000f2e170 */
[----:B------:R-:W-:Y:S01]  /*1a00*/  UISETP.NE.AND UP1, UPT, UR21, URZ, UPT ;  /* 0x000000ff1500728c */ /* 0x000fe2000bf25270 */
[----:B------:R-:W-:Y:S01]  /*1a10*/  CS2R R10, SRZ ;  /* 0x00000000000a7805 */ /* 0x000fe2000001ff00 */
[----:B------:R-:W-:Y:S01]  /*1a20*/  IMAD.MOV.U32 R9, RZ, RZ, RZ ;  /* 0x000000ffff097224 */ /* 0x000fe200078e00ff */
[----:B------:R-:W4:Y:S01]  /*1a30*/  LDCU UR39, c[0x0][0x370] ;  /* 0x00006e00ff2777ac */ /* 0x000f220008000800 */
[----:B------:R-:W-:Y:S01]  /*1a40*/  IMAD.MOV.U32 R8, RZ, RZ, 0x1 ;  /* 0x00000001ff087424 */ /* 0x000fe200078e00ff */
[----:B------:R-:W1:Y:S01]  /*1a50*/  LDCU.64 UR26, c[0x0][0x348] ;  /* 0x00006900ff1a77ac */ /* 0x000e620008000a00 */
[----:B--2---:R-:W-:-:S02]  /*1a60*/  UIADD3 UR5, UPT, UPT, UR6, 0x1f, URZ ;  /* 0x0000001f06057890 */ /* 0x004fc4000fffe0ff */
[----:B------:R-:W-:Y:S02]  /*1a70*/  UIADD3 UR47, UPT, UPT, UR6, 0x3e, URZ ;  /* 0x0000003e062f7890 */ /* 0x000fe4000fffe0ff */
[----:B------:R-:W-:Y:S02]  /*1a80*/  USHF.R.S32.HI UR4, URZ, 0x1f, UR5 ;  /* 0x0000001fff047899 */ /* 0x000fe40008011405 */
[----:B---3--:R-:W-:Y:S02]  /*1a90*/  ULEA UR13, UR8, UR13, 0x18 ;  /* 0x0000000d080d7291 */ /* 0x008fe4000f8ec0ff */
[----:B------:R-:W-:Y:S02]  /*1aa0*/  ULEA.HI UR4, UR4, UR5, URZ, 0x5 ;  /* 0x0000000504047291 */ /* 0x000fe4000f8f28ff */
[----:B------:R-:W-:Y:S02]  /*1ab0*/  ULOP3.LUT UR5, UR7, 0x80, URZ, 0xc0, !UPT ;  /* 0x0000008007057892 */ /* 0x000fe4000f8ec0ff */
[----:B------:R-:W-:-:S02]  /*1ac0*/  USHF.R.S32.HI UR41, URZ, 0x5, UR4 ;  /* 0x00000005ff297899 */ /* 0x000fc40008011404 */
[----:B------:R-:W-:Y:S02]  /*1ad0*/  UIADD3 UR4, UPT, UPT, UR6, -0x1, URZ ;  /* 0xffffffff06047890 */ /* 0x000fe4000fffe0ff */
[----:B------:R-:W-:Y:S02]  /*1ae0*/  UISETP.LT.U32.AND UP0, UPT, UR41, 0x9, UPT ;  /* 0x000000092900788c */ /* 0x000fe4000bf01070 */
[----:B------:R-:W-:Y:S02]  /*1af0*/  UISETP.GE.U32.AND UP2, UPT, UR4, -0x3f, UPT ;  /* 0xffffffc10400788c */ /* 0x000fe4000bf46070 */
[----:B------:R-:W-:Y:S02]  /*1b00*/  USEL UR40, UR41, 0x9, UP0 ;  /* 0x0000000929287887 */ /* 0x000fe40008000000 */
[----:B------:R-:W-:Y:S02]  /*1b10*/  ULEA UR30, UR28, UR13, 0x2 ;  /* 0x0000000d1c1e7291 */ /* 0x000fe4000f8e10ff */
[----:B------:R-:W-:Y:S01]  /*1b20*/  UIADD3 UR4, UPT, UPT, UR40, -0x1, URZ ;  /* 0xffffffff28047890 */ /* 0x000fe2000fffe0ff */
[----:B------:R-:W2:Y:S04]  /*1b30*/  LDCU UR38, c[0x0][0x374] ;  /* 0x00006e80ff2677ac */ /* 0x000ea80008000800 */
[----:B------:R-:W-:-:S02]  /*1b40*/  @UP2 UIADD3 UR4, UPT, UPT, UR40, URZ, URZ ;  /* 0x000000ff28042290 */ /* 0x000fc4000fffe0ff */
[----:B------:R-:W-:Y:S02]  /*1b50*/  ULOP3.LUT UR46, UR46, 0x20, URZ, 0xc0, !UPT ;  /* 0x000000202e2e7892 */ /* 0x000fe4000f8ec0ff */
[----:B------:R-:W-:Y:S02]  /*1b60*/  USEL UR21, UR48, 0x2, UP1 ;  /* 0x0000000230157887 */ /* 0x000fe40008800000 */
[----:B------:R-:W-:Y:S02]  /*1b70*/  ULEA.HI UR45, UR28, UR5, URZ, 0x1b ;  /* 0x000000051c2d7291 */ /* 0x000fe4000f8fd8ff */
[----:B------:R-:W-:Y:S02]  /*1b80*/  UIADD3 UR30, UPT, UPT, UR30, 0x8400, URZ ;  /* 0x000084001e1e7890 */ /* 0x000fe4000fffe0ff */
[----:B------:R-:W-:Y:S02]  /*1b90*/  UIADD3 UR44, UPT, UPT, UR41, -UR40, URZ ;  /* 0x80000028292c7290 */ /* 0x000fe4000fffe0ff */
[----:B------:R-:W-:-:S02]  /*1ba0*/  UIADD3 UR29, UPT, UPT, UR4, 0x1, URZ ;  /* 0x00000001041d7890 */ /* 0x000fc4000fffe0ff */
[----:B------:R-:W-:Y:S01]  /*1bb0*/  UIADD3 UR43, UPT, UPT, -UR4, URZ, URZ ;  /* 0x000000ff042b7290 */ /* 0x000fe2000fffe1ff */
[----:B-12-4-:R-:W-:-:S11]  /*1bc0*/  UMOV UR6, URZ ;  /* 0x000000ff00067c82 */ /* 0x016fd60008000000 */
.L_x_43:
[----:B------:R-:W1:Y:S02]  /*1bd0*/  S2UR UR4, SR_CgaCtaId ;  /* 0x00000000000479c3 */ /* 0x000e640000008800 */
[----:B-1----:R-:W-:-:S09]  /*1be0*/  UISETP.NE.AND UP0, UPT, UR4, URZ, UPT ;  /* 0x000000ff0400728c */ /* 0x002fd2000bf05270 */
[----:B------:R-:W-:Y:S05]  /*1bf0*/  BRA.U UP0, `(.L_x_24) ;  /* 0x0000000100287547 */ /* 0x000fea000b800000 */
[----:B------:R-:W-:Y:S02]  /*1c00*/  LEA R0, R9, UR13, 0x3 ;  /* 0x0000000d09007c11 */ /* 0x000fe4000f8e18ff */
[----:B------:R-:W-:-:S04]  /*1c10*/  SHF.L.U32 R2, R8, 0x1f, RZ ;  /* 0x0000001f08027819 */ /* 0x000fc800000006ff */
[----:B------:R-:W1:Y:S02]  /*1c20*/  SYNCS.PHASECHK.TRANS64.TRYWAIT P0, [R0+URZ+0x150], R2 ;  /* 0x00015002000075a7 */ /* 0x000e6400080011ff */
[----:B-1----:R-:W-:Y:S05]  /*1c30*/  @!P0 BRA `(.L_x_25) ;  /* 0x0000006c00a48947 */ /* 0x002fea0003800000 */
.L_x_155:
[----:B------:R-:W-:Y:S01]  /*1c40*/  VIADD R9, R9, 0x1 ;  /* 0x0000000109097836 */ /* 0x000fe20000000000 */
[----:B------:R1:W-:Y:S04]  /*1c50*/  SYNCS.ARRIVE.TRANS64.A1T0 RZ, [R0+URZ+0x140], RZ ;  /* 0x000140ff00ff79a7 */ /* 0x0003e800081000ff */
[----:B------:R-:W-:-:S04]  /*1c60*/  ISETP.NE.AND P0, PT, R9, 0x2, PT ;  /* 0x000000020900780c */ /* 0x000fc80003f05270 */
[----:B------:R-:W-:Y:S02]  /*1c70*/  SEL R9, R9, RZ, P0 ;  /* 0x000000ff09097207 */ /* 0x000fe40000000000 */
[----:B-1----:R-:W-:-:S04]  /*1c80*/  SEL R0, RZ, 0x1, P0 ;  /* 0x00000001ff007807 */ /* 0x002fc80000000000 */
[----:B------:R-:W-:-:S07]  /*1c90*/  LOP3.LUT R8, R8, R0, RZ, 0x3c, !PT ;  /* 0x0000000008087212 */ /* 0x000fce00078e3cff */
.L_x_24:
[----:B------:R-:W-:Y:S01]  /*1ca0*/  ULEA UR4, UR6, UR13, 0x3 ;  /* 0x0000000d06047291 */ /* 0x000fe2000f8e18ff */
[----:B------:R-:W-:Y:S01]  /*1cb0*/  SHF.L.U32 R0, R12, 0x1f, RZ ;  /* 0x0000001f0c007819 */ /* 0x000fe200000006ff */
[----:B------:R-:W-:Y:S02]  /*1cc0*/  UISETP.GE.U32.AND UP0, UPT, UR47, 0x3f, UPT ;  /* 0x0000003f2f00788c */ /* 0x000fe4000bf06070 */
[----:B------:R-:W-:Y:S01]  /*1cd0*/  ULEA UR11, UR20, UR46, 0x6 ;  /* 0x0000002e140b7291 */ /* 0x000fe2000f8e30ff */
[----:B------:R-:W-:-:S04]  /*1ce0*/  UMOV UR7, URZ ;  /* 0x000000ff00077c82 */ /* 0x000fc80008000000 */
[----:B------:R1:W2:Y:S01]  /*1cf0*/  SYNCS.PHASECHK.TRANS64.TRYWAIT P0, [UR4+0x48], R0 ;  /* 0x00004800ff0075a7 */ /* 0x0002a20008001104 */
[----:B------:R-:W-:-:S04]  /*1d00*/  ULEA.HI UR4, UR16, UR16, URZ, 0x1 ;  /* 0x0000001010047291 */ /* 0x000fc8000f8f08ff */
[----:B------:R-:W-:-:S04]  /*1d10*/  USHF.L.U32 UR4, UR4, 0x7, URZ ;  /* 0x0000000704047899 */ /* 0x000fc800080006ff */
[----:B------:R-:W-:-:S04]  /*1d20*/  ULOP3.LUT UR35, UR4, 0xffffff00, URZ, 0xc0, !UPT ;  /* 0xffffff0004237892 */ /* 0x000fc8000f8ec0ff */
[----:B------:R-:W-:Y:S01]  /*1d30*/  UIADD3 UR35, UPT, UPT, UR45, UR35, URZ ;  /* 0x000000232d237290 */ /* 0x000fe2000fffe0ff */
[----:B------:R-:W-:Y:S11]  /*1d40*/  BRA.U !UP0, `(.L_x_26) ;  /* 0x0000000108c87547 */ /* 0x000ff6000b800000 */
[----:B------:R-:W-:Y:S01]  /*1d50*/  UMOV UR16, UR43 ;  /* 0x0000002b00107c82 */ /* 0x000fe20008000000 */
[----:B------:R-:W-:Y:S01]  /*1d60*/  UMOV UR4, UR6 ;  /* 0x0000000600047c82 */ /* 0x000fe20008000000 */
[----:B------:R-:W-:-:S05]  /*1d70*/  UMOV UR34, URZ ;  /* 0x000000ff00227c82 */ /* 0x000fca0008000000 */
.L_x_32:
[----:B------:R-:W-:Y:S01]  /*1d80*/  ULEA UR33, UR4, UR13, 0x3 ;  /* 0x0000000d04217291 */ /* 0x000fe2000f8e18ff */
[----:B------:R-:W-:Y:S01]  /*1d90*/  @P3 MOV R2, 0xa000 ;  /* 0x0000a00000023802 */ /* 0x000fe20000000f00 */
[----:B--234-:R-:W-:Y:S10]  /*1da0*/  @P0 BRA `(.L_x_27) ;  /* 0x00000000000c0947 */ /* 0x01cff40003800000 */
[----:B------:R-:W-:-:S04]  /*1db0*/  SHF.L.U32 R3, R12, 0x1f, RZ ;  /* 0x0000001f0c037819 */ /* 0x000fc800000006ff */
[----:B------:R-:W2:Y:S02]  /*1dc0*/  SYNCS.PHASECHK.TRANS64.TRYWAIT P0, [UR33+0x48], R3 ;  /* 0x00004803ff0075a7 */ /* 0x000ea40008001121 */
[----:B--2---:R-:W-:Y:S05]  /*1dd0*/  @!P0 BRA `(.L_x_28) ;  /* 0x0000006c00508947 */ /* 0x004fea0003800000 */
.L_x_27:
[----:B------:R2:W-:Y:S01]  /*1de0*/  @P3 SYNCS.ARRIVE.TRANS64 RZ, [UR33], R2 ;  /* 0x00000002ffff39a7 */ /* 0x0005e20008000021 */
[----:B------:R-:W-:Y:S02]  /*1df0*/  ULOP3.LUT UR5, UR21, 0x2, URZ, 0xfc, !UPT ;  /* 0x0000000215057892 */ /* 0x000fe4000f8efcff */
[----:B------:R-:W-:Y:S02]  /*1e00*/  UIADD3 UR16, UPT, UPT, UR16, 0x1, URZ ;  /* 0x0000000110107890 */ /* 0x000fe4000fffe0ff */
[----:B------:R-:W-:Y:S02]  /*1e10*/  UISETP.NE.AND UP0, UPT, UR5, 0x2, UPT ;  /* 0x000000020500788c */ /* 0x000fe4000bf05270 */
[----:B------:R-:W-:-:S07]  /*1e20*/  UISETP.NE.AND UP2, UPT, UR16, 0x1, UPT ;  /* 0x000000011000788c */ /* 0x000fce000bf45270 */
[----:B------:R-:W-:Y:S05]  /*1e30*/  BRA.U UP0, `(.L_x_29) ;  /* 0x0000000100047547 */ /* 0x000fea000b800000 */
[----:B------:R-:W-:Y:S05]  /*1e40*/  BPT.TRAP 0x1 ;  /* 0x000000040000795c */ /* 0x000fea0000300000 */
.L_x_29:
[----:B------:R-:W-:Y:S04]  /*1e50*/  BSSY.RECONVERGENT B0, `(.L_x_30) ;  /* 0x0000003000007945 */ /* 0x000fe80003800200 */
[----:B------:R-:W-:Y:S05]  /*1e60*/  @!P2 BRA `(.L_x_31) ;  /* 0x000000000004a947 */ /* 0x000fea0003800000 */
[----:B------:R-:W-:Y:S05]  /*1e70*/  BPT.TRAP 0x1 ;  /* 0x000000040000795c */ /* 0x000fea0000300000 */
.L_x_31:
[----:B------:R-:W-:Y:S05]  /*1e80*/  BSYNC.RECONVERGENT B0 ;  /* 0x0000000000007941 */ /* 0x000fea0003800200 */
.L_x_30:
[----:B------:R-:W-:Y:S02]  /*1e90*/  UIADD3 UR5, UPT, UPT, UR4, 0x1, URZ ;  /* 0x0000000104057890 */ /* 0x000fe4000fffe0ff */
[----:B------:R-:W-:Y:S02]  /*1ea0*/  USHF.L.U32 UR8, UR4, 0xc, URZ ;  /* 0x0000000c04087899 */ /* 0x000fe400080006ff */
[----:B------:R-:W-:Y:S02]  /*1eb0*/  UISETP.NE.AND UP0, UPT, UR5, 0x9, UPT ;  /* 0x000000090500788c */ /* 0x000fe4000bf05270 */
[----:B------:R-:W-:Y:S02]  /*1ec0*/  ULOP3.LUT UR32, UR8, UR28, URZ, 0xfc, !UPT ;  /* 0x0000001c08207292 */ /* 0x000fe4000f8efcff */
[----:B------:R-:W-:Y:S02]  /*1ed0*/  USEL UR7, URZ, 0x1, UP0 ;  /* 0x00000001ff077887 */ /* 0x000fe40008000000 */
[----:B------:R-:W-:-:S02]  /*1ee0*/  USEL UR6, UR5, URZ, UP0 ;  /* 0x000000ff05067287 */ /* 0x000fc40008000000 */
[----:B------:R-:W-:Y:S02]  /*1ef0*/  UIADD3 UR14, UP1, UPT, UR26, 0x80, URZ ;  /* 0x000000801a0e7890 */ /* 0x000fe4000ff3e0ff */
[----:B------:R-:W-:Y:S01]  /*1f00*/  ULEA UR5, UR6, UR13, 0x3 ;  /* 0x0000000d06057291 */ /* 0x000fe2000f8e18ff */
[----:B------:R-:W-:Y:S01]  /*1f10*/  LOP3.LUT R12, R12, UR7, RZ, 0x3c, !PT ;  /* 0x000000070c0c7c12 */ /* 0x000fe2000f8e3cff */
[----:B------:R-:W-:Y:S02]  /*1f20*/  ULEA UR32, UR32, UR13, 0x2 ;  /* 0x0000000d20207291 */ /* 0x000fe4000f8e10ff */
[----:B------:R-:W-:Y:S01]  /*1f30*/  UIADD3 UR4, UP0, UPT, UR26, 0x180, URZ ;  /* 0x000001801a047890 */ /* 0x000fe2000ff1e0ff */
[----:B-1----:R-:W-:Y:S01]  /*1f40*/  SHF.L.U32 R0, R12, 0x1f, RZ ;  /* 0x0000001f0c007819 */ /* 0x002fe200000006ff */
[----:B------:R-:W-:Y:S02]  /*1f50*/  ULOP3.LUT UR33, UR33, 0xfefffff8, URZ, 0xc0, !UPT ;  /* 0xfefffff821217892 */ /* 0x000fe4000f8ec0ff */
[----:B------:R-:W-:Y:S01]  /*1f60*/  UIADD3.X UR15, UPT, UPT, URZ, UR27, URZ, UP1, !UPT ;  /* 0x0000001bff0f7290 */ /* 0x000fe20008ffe4ff */
[----:B------:R3:W4:Y:S01]  /*1f70*/  SYNCS.PHASECHK.TRANS64.TRYWAIT P0, [UR5+0x48], R0 ;  /* 0x00004800ff0075a7 */ /* 0x0007220008001105 */
[----:B------:R-:W-:-:S02]  /*1f80*/  UIADD3 UR32, UPT, UPT, UR32, 0x8400, URZ ;  /* 0x0000840020207890 */ /* 0x000fc4000fffe0ff */
[----:B------:R-:W-:Y:S02]  /*1f90*/  UPRMT UR7, URZ, 0x5410, UR24 ;  /* 0x00005410ff077896 */ /* 0x000fe40008000018 */
[----:B------:R-:W-:Y:S02]  /*1fa0*/  UIADD3 UR8, UPT, UPT, UR13, 0x2c400, UR8 ;  /* 0x0002c4000d087890 */ /* 0x000fe4000fffe008 */
[----:B------:R-:W-:Y:S01]  /*1fb0*/  UIADD3.X UR5, UPT, UPT, URZ, UR27, URZ, UP0, !UPT ;  /* 0x0000001bff057290 */ /* 0x000fe200087fe4ff */
[----:B------:R-:W-:Y:S01]  /*1fc0*/  UMOV UR18, 0x0 ;  /* 0x0000000000127882 */ /* 0x000fe20000000000 */
[----:B------:R-:W-:Y:S01]  /*1fd0*/  UMOV UR19, 0x10000000 ;  /* 0x1000000000137882 */ /* 0x000fe20000000000 */
[----:B------:R-:W-:Y:S01]  /*1fe0*/  UMOV UR10, UR34 ;  /* 0x00000022000a7c82 */ /* 0x000fe20008000000 */
[----:B------:R-:W-:Y:S01]  /*1ff0*/  UMOV UR12, UR36 ;  /* 0x00000024000c7c82 */ /* 0x000fe20008000000 */
[----:B------:R-:W-:Y:S01]  /*2000*/  UMOV UR9, UR33 ;  /* 0x0000002100097c82 */ /* 0x000fe20008000000 */
[----:B------:R1:W-:Y:S03]  /*2010*/  UTMALDG.3D.MULTICAST.2CTA [UR32], [UR14], UR7, desc[UR18] ;  /* 0x000012200e0073b4 */ /* 0x0003e60008211807 */
[----:B------:R2:W-:Y:S01]  /*2020*/  UTMALDG.3D.2CTA [UR8], [UR4], desc[UR18] ;  /* 0x00001208040075b4 */ /* 0x0005e20008211000 */
[----:B-1----:R-:W-:Y:S01]  /*2030*/  UIADD3 UR34, UPT, UPT, UR34, 0x20, URZ ;  /* 0x0000002022227890 */ /* 0x002fe2000fffe0ff */
[----:B------:R-:W-:Y:S01]  /*2040*/  UMOV UR7, UR29 ;  /* 0x0000001d00077c82 */ /* 0x000fe20008000000 */
[----:B--2---:R-:W-:Y:S01]  /*2050*/  UMOV UR4, UR6 ;  /* 0x0000000600047c82 */ /* 0x004fe20008000000 */
[----:B------:R-:W-:Y:S09]  /*2060*/  BRA.U UP2, `(.L_x_32) ;  /* 0xfffffffd02447547 */ /* 0x000ff2000b83ffff */
.L_x_26:
[----:B------:R-:W-:Y:S01]  /*2070*/  ULEA UR4, UR6, UR13, 0x3 ;  /* 0x0000000d06047291 */ /* 0x000fe2000f8e18ff */
[----:B-1-3--:R-:W-:Y:S01]  /*2080*/  SHF.L.U32 R0, R12, 0x1f, RZ ;  /* 0x0000001f0c007819 */ /* 0x00afe200000006ff */
[----:B------:R-:W-:Y:S01]  /*2090*/  @!P1 SYNCS.ARRIVE.TRANS64.A1T0 RZ, [UR13+0xd8], RZ ;  /* 0x0000d8ffffff99a7 */ /* 0x000fe2000810000d */
[----:B------:R-:W-:-:S06]  /*20a0*/  UISETP.GT.AND UP0, UPT, UR41, UR40, UPT ;  /* 0x000000282900728c */ /* 0x000fcc000bf04270 */
[----:B--2-4-:R1:W2:Y:S03]  /*20b0*/  SYNCS.PHASECHK.TRANS64.TRYWAIT P0, [UR4+0x48], R0 ;  /* 0x00004800ff0075a7 */ /* 0x0142a60008001104 */
[----:B------:R-:W-:Y:S05]  /*20c0*/  BRA.U !UP0, `(.L_x_33) ;  /* 0x0000000108c07547 */ /* 0x000fea000b800000 */
[----:B------:R-:W-:Y:S01]  /*20d0*/  UIADD3 UR25, UPT, UPT, UR44, UR7, URZ ;  /* 0x000000072c197290 */ /* 0x000fe2000fffe0ff */
[----:B------:R-:W-:-:S11]  /*20e0*/  UMOV UR4, UR6 ;  /* 0x0000000600047c82 */ /* 0x000fd60008000000 */
.L_x_39:
[----:B------:R-:W-:Y:S01]  /*20f0*/  ULEA UR17, UR4, UR13, 0x3 ;  /* 0x0000000d04117291 */ /* 0x000fe2000f8e18ff */
[----:B--2---:R-:W-:Y:S01]  /*2100*/  @P3 MOV R2, 0xa000 ;  /* 0x0000a00000023802 */ /* 0x004fe20000000f00 */
[----:B--2-4-:R-:W-:Y:S10]  /*2110*/  @P0 BRA `(.L_x_34) ;  /* 0x00000000000c0947 */ /* 0x014ff40003800000 */
[----:B------:R-:W-:-:S04]  /*2120*/  SHF.L.U32 R3, R12, 0x1f, RZ ;  /* 0x0000001f0c037819 */ /* 0x000fc800000006ff */
[----:B------:R-:W2:Y:S02]  /*2130*/  SYNCS.PHASECHK.TRANS64.TRYWAIT P0, [UR17+0x48], R3 ;  /* 0x00004803ff0075a7 */ /* 0x000ea40008001111 */
[----:B--2---:R-:W-:Y:S05]  /*2140*/  @!P0 BRA `(.L_x_35) ;  /* 0x00000068008c8947 */ /* 0x004fea0003800000 */
.L_x_34:
[----:B------:R2:W-:Y:S01]  /*2150*/  @P3 SYNCS.ARRIVE.TRANS64 RZ, [UR17], R2 ;  /* 0x00000002ffff39a7 */ /* 0x0005e20008000011 */
[----:B------:R-:W-:-:S04]  /*2160*/  ULOP3.LUT UR5, UR21, 0x2, URZ, 0xfc, !UPT ;  /* 0x0000000215057892 */ /* 0x000fc8000f8efcff */
[----:B------:R-:W-:-:S09]  /*2170*/  UISETP.NE.AND UP0, UPT, UR5, 0x2, UPT ;  /* 0x000000020500788c */ /* 0x000fd2000bf05270 */
[----:B------:R-:W-:Y:S05]  /*2180*/  BRA.U UP0, `(.L_x_36) ;  /* 0x0000000100047547 */ /* 0x000fea000b800000 */
[----:B------:R-:W-:Y:S05]  /*2190*/  BPT.TRAP 0x1 ;  /* 0x000000040000795c */ /* 0x000fea0000300000 */
.L_x_36:
[----:B------:R-:W-:Y:S04]  /*21a0*/  BSSY.RECONVERGENT B0, `(.L_x_37) ;  /* 0x0000003000007945 */ /* 0x000fe80003800200 */
[----:B------:R-:W-:Y:S05]  /*21b0*/  @!P2 BRA `(.L_x_38) ;  /* 0x000000000004a947 */ /* 0x000fea0003800000 */
[----:B------:R-:W-:Y:S05]  /*21c0*/  BPT.TRAP 0x1 ;  /* 0x000000040000795c */ /* 0x000fea0000300000 */
.L_x_38:
[----:B------:R-:W-:Y:S05]  /*21d0*/  BSYNC.RECONVERGENT B0 ;  /* 0x0000000000007941 */ /* 0x000fea0003800200 */
.L_x_37:
[----:B------:R-:W-:Y:S02]  /*21e0*/  UIADD3 UR5, UPT, UPT, UR4, 0x1, URZ ;  /* 0x0000000104057890 */ /* 0x000fe4000fffe0ff */
[----:B------:R-:W-:Y:S02]  /*21f0*/  UIADD3 UR14, UP1, UPT, UR26, 0x80, URZ ;  /* 0x000000801a0e7890 */ /* 0x000fe4000ff3e0ff */
[----:B------:R-:W-:Y:S02]  /*2200*/  UISETP.NE.AND UP0, UPT, UR5, 0x9, UPT ;  /* 0x000000090500788c */ /* 0x000fe4000bf05270 */
[----:B------:R-:W-:Y:S02]  /*2210*/  ULEA UR16, UR4, UR30, 0xe ;  /* 0x0000001e04107291 */ /* 0x000fe4000f8e70ff */
[----:B------:R-:W-:Y:S02]  /*2220*/  USEL UR8, URZ, 0x1, UP0 ;  /* 0x00000001ff087887 */ /* 0x000fe40008000000 */
[----:B------:R-:W-:-:S02]  /*2230*/  USEL UR6, UR5, URZ, UP0 ;  /* 0x000000ff05067287 */ /* 0x000fc40008000000 */
[----:B------:R-:W-:Y:S02]  /*2240*/  UIADD3 UR22, UP0, UPT, UR26, 0x180, URZ ;  /* 0x000001801a167890 */ /* 0x000fe4000ff1e0ff */
[----:B------:R-:W-:Y:S01]  /*2250*/  LOP3.LUT R12, R12, UR8, RZ, 0x3c, !PT ;  /* 0x000000080c0c7c12 */ /* 0x000fe2000f8e3cff */
[----:B------:R-:W-:Y:S02]  /*2260*/  ULEA UR8, UR4, UR13, 0xc ;  /* 0x0000000d04087291 */ /* 0x000fe4000f8e60ff */
[----:B------:R-:W-:Y:S01]  /*2270*/  ULEA UR5, UR6, UR13, 0x3 ;  /* 0x0000000d06057291 */ /* 0x000fe2000f8e18ff */
[----:B-1----:R-:W-:Y:S01]  /*2280*/  SHF.L.U32 R0, R12, 0x1f, RZ ;  /* 0x0000001f0c007819 */ /* 0x002fe200000006ff */
[----:B------:R-:W-:Y:S02]  /*2290*/  USHF.L.U32 UR18, UR7, 0x5, URZ ;  /* 0x0000000507127899 */ /* 0x000fe400080006ff */
[----:B------:R-:W-:Y:S02]  /*22a0*/  ULOP3.LUT UR17, UR17, 0xfefffff8, URZ, 0xc0, !UPT ;  /* 0xfefffff811117892 */ /* 0x000fe4000f8ec0ff */
[----:B------:R-:W-:-:S02]  /*22b0*/  UIADD3.X UR15, UPT, UPT, URZ, UR27, URZ, UP1, !UPT ;  /* 0x0000001bff0f7290 */ /* 0x000fc40008ffe4ff */
[----:B------:R-:W-:Y:S01]  /*22c0*/  UPRMT UR4, URZ, 0x5410, UR24 ;  /* 0x00005410ff047896 */ /* 0x000fe20008000018 */
[----:B------:R3:W4:Y:S01]  /*22d0*/  SYNCS.PHASECHK.TRANS64.TRYWAIT P0, [UR5+0x48], R0 ;  /* 0x00004800ff0075a7 */ /* 0x0007220008001105 */
[----:B------:R-:W-:Y:S02]  /*22e0*/  UIADD3 UR8, UPT, UPT, UR8, 0x2c400, URZ ;  /* 0x0002c40008087890 */ /* 0x000fe4000fffe0ff */
[----:B------:R-:W-:Y:S01]  /*22f0*/  UIADD3.X UR23, UPT, UPT, URZ, UR27, URZ, UP0, !UPT ;  /* 0x0000001bff177290 */ /* 0x000fe200087fe4ff */
[----:B------:R-:W-:Y:S01]  /*2300*/  UMOV UR32, 0x0 ;  /* 0x0000000000207882 */ /* 0x000fe20000000000 */
[----:B------:R-:W-:Y:S01]  /*2310*/  UMOV UR33, 0x10000000 ;  /* 0x1000000000217882 */ /* 0x000fe20000000000 */
[----:B------:R-:W-:Y:S01]  /*2320*/  UMOV UR19, UR35 ;  /* 0x0000002300137c82 */ /* 0x000fe20008000000 */
[----:B------:R-:W-:Y:S01]  /*2330*/  UMOV UR20, UR36 ;  /* 0x0000002400147c82 */ /* 0x000fe20008000000 */
[----:B------:R-:W-:Y:S01]  /*2340*/  UMOV UR12, UR36 ;  /* 0x00000024000c7c82 */ /* 0x000fe20008000000 */
[----:B------:R-:W-:Y:S01]  /*2350*/  UMOV UR9, UR17 ;  /* 0x0000001100097c82 */ /* 0x000fe20008000000 */
[----:B------:R-:W-:Y:S01]  /*2360*/  UMOV UR10, UR18 ;  /* 0x00000012000a7c82 */ /* 0x000fe20008000000 */
[----:B------:R1:W-:Y:S01]  /*2370*/  UTMALDG.3D.MULTICAST.2CTA [UR16], [UR14], UR4, desc[UR32] ;  /* 0x000020100e0073b4 */ /* 0x0003e20008211804 */
[----:B------:R-:W-:-:S04]  /*2380*/  UIADD3 UR7, UPT, UPT, UR7, 0x1, URZ ;  /* 0x0000000107077890 */ /* 0x000fc8000fffe0ff */
[----:B------:R-:W-:Y:S01]  /*2390*/  UISETP.NE.AND UP0, UPT, UR7, UR25, UPT ;  /* 0x000000190700728c */ /* 0x000fe2000bf05270 */
[----:B------:R3:W-:Y:S01]  /*23a0*/  UTMALDG.3D.2CTA [UR8], [UR22], desc[UR32] ;  /* 0x00002008160075b4 */ /* 0x0007e20008211000 */
[----:B-1----:R-:W-:-:S07]  /*23b0*/  UMOV UR4, UR6 ;  /* 0x0000000600047c82 */ /* 0x002fce0008000000 */
[----:B---3--:R-:W-:Y:S05]  /*23c0*/  BRA.U UP0, `(.L_x_39) ;  /* 0xfffffffd00487547 */ /* 0x008fea000b83ffff */
.L_x_33:
[C---:B------:R-:W-:Y:S01]  /*23d0*/  LEA R3, R11.reuse, UR13, 0x3 ;  /* 0x0000000d0b037c11 */ /* 0x040fe2000f8e18ff */
[----:B------:R-:W-:Y:S01]  /*23e0*/  NOP ;  /* 0x0000000000007918 */ /* 0x000fe20000000000 */
[----:B-1----:R-:W-:Y:S02]  /*23f0*/  SHF.L.U32 R0, R10, 0x1f, RZ ;  /* 0x0000001f0a007819 */ /* 0x002fe400000006ff */
[----:B------:R-:W-:Y:S02]  /*2400*/  LEA R4, R11, UR13, 0x4 ;  /* 0x0000000d0b047c11 */ /* 0x000fe4000f8e20ff */
[----:B--2-4-:R-:W1:Y:S02]  /*2410*/  SYNCS.PHASECHK.TRANS64.TRYWAIT P0, [R3+URZ+0xe0], R0 ;  /* 0x0000e000030075a7 */ /* 0x014e6400080011ff */
[----:B-1----:R-:W-:Y:S05]  /*2420*/  @!P0 BRA `(.L_x_40) ;  /* 0x0000006400ec8947 */ /* 0x002fea0003800000 */
.L_x_158:
[----:B------:R-:W2:Y:S01]  /*2430*/  LDS.128 R4, [R4+0x170] ;  /* 0x0001700004047984 */ /* 0x000ea20000000c00 */
[----:B------:R-:W-:Y:S01]  /*2440*/  UISETP.GE.AND UP0, UPT, UR42, 0x1, UPT ;  /* 0x000000012a00788c */ /* 0x000fe2000bf06270 */
[----:B------:R-:W-:Y:S01]  /*2450*/  @!PT LDS RZ, [RZ] ;  /* 0x00000000fffff984 */ /* 0x000fe20000000800 */
[----:B------:R-:W-:Y:S01]  /*2460*/  @!PT LDS RZ, [RZ] ;  /* 0x00000000fffff984 */ /* 0x000fe20000000800 */
[----:B------:R-:W-:Y:S01]  /*2470*/  @!PT LDS RZ, [RZ] ;  /* 0x00000000fffff984 */ /* 0x000fe20000000800 */
[----:B------:R-:W-:Y:S01]  /*2480*/  @!PT LDS RZ, [RZ] ;  /* 0x00000000fffff984 */ /* 0x000fe20000000800 */
[----:B------:R3:W-:Y:S06]  /*2490*/  MEMBAR.ALL.CTA ;  /* 0x0000000000007992 */ /* 0x0007ec0000008000 */
[----:B---3--:R-:W3:Y:S01]  /*24a0*/  FENCE.VIEW.ASYNC.S ;  /* 0x00000000000073c6 */ /* 0x008ee20000000000 */
[----:B--2---:R-:W-:-:S13]  /*24b0*/  LOP3.LUT P0, RZ, R6, 0x1, RZ, 0xc0, !PT ;  /* 0x0000000106ff7812 */ /* 0x004fda000780c0ff */
[----:B---3--:R-:W-:Y:S01]  /*24c0*/  VOTEU.ANY UP1, P0 ;  /* 0x0000000000ff7886 */ /* 0x008fe20000020100 */
[----:B------:R-:W-:-:S13]  /*24d0*/  PLOP3.LUT P0, PT, PT, PT, UP1, 0x80, 0x8 ;  /* 0x000000000008781c */ /* 0x000fda0003f0f018 */
[----:B-1----:R-:W-:Y:S02]  /*24e0*/  @P0 LOP3.LUT R0, R5, 0xffff, RZ, 0xc0, !PT ;  /* 0x0000ffff05000812 */ /* 0x002fe400078ec0ff */
[----:B------:R-:W-:Y:S02]  /*24f0*/  @P0 MOV R2, R4 ;  /* 0x0000000400020202 */ /* 0x000fe40000000f00 */
[----:B------:R-:W-:Y:S01]  /*2500*/  @P0 R2UR UR5, R0 ;  /* 0x00000000000502ca */ /* 0x000fe200000e0000 */
[----:B------:R-:W-:Y:S01]  /*2510*/  VIADD R0, R3, 0xf0 ;  /* 0x000000f003007836 */ /* 0x000fe20000000000 */
[----:B------:R-:W-:Y:S02]  /*2520*/  @P0 SHF.R.U32.HI R4, RZ, 0x10, R5 ;  /* 0x00000010ff040819 */ /* 0x000fe40000011605 */
[----:B------:R-:W-:Y:S02]  /*2530*/  @P0 R2UR UR7, R2 ;  /* 0x00000000020702ca */ /* 0x000fe400000e0000 */
[----:B------:R-:W-:-:S02]  /*2540*/  PRMT R0, RZ, 0x654, R0 ;  /* 0x00000654ff007816 */ /* 0x000fc40000000000 */
[----:B------:R-:W-:Y:S02]  /*2550*/  @P0 R2UR UR4, R4 ;  /* 0x00000000040402ca */ /* 0x000fe400000e0000 */
[----:B------:R1:W-:Y:S03]  /*2560*/  SYNCS.ARRIVE.TRANS64.RED.A1T0 RZ, [R0+URZ], RZ ;  /* 0x000000ff00ff79a7 */ /* 0x0003e600081004ff */
[----:B------:R-:W-:-:S04]  /*2570*/  @UP1 UMOV UR31, UR5 ;  /* 0x00000005001f1c82 */ /* 0x000fc80008000000 */
[----:B------:R-:W-:-:S04]  /*2580*/  @UP1 UMOV UR37, UR7 ;  /* 0x0000000700251c82 */ /* 0x000fc80008000000 */
[----:B------:R-:W-:Y:S01]  /*2590*/  @UP1 UMOV UR36, UR4 ;  /* 0x0000000400241c82 */ /* 0x000fe20008000000 */
[----:B------:R-:W-:Y:S05]  /*25a0*/  BRA.U !UP0, `(.L_x_41) ;  /* 0x0000000108d47547 */ /* 0x000fea000b800000 */
[----:B------:R-:W2:Y:S01]  /*25b0*/  LDCU.128 UR16, c[0x0][0xb10] ;  /* 0x00016200ff1077ac */ /* 0x000ea20008000c00 */
[----:B------:R-:W3:Y:S01]  /*25c0*/  LDCU UR12, c[0x0][0xb20] ;  /* 0x00016400ff0c77ac */ /* 0x000ee20008000800 */
[----:B------:R-:W4:Y:S01]  /*25d0*/  LDCU UR20, c[0x0][0xb0c] ;  /* 0x00016180ff1477ac */ /* 0x000f220008000800 */
[----:B------:R-:W1:Y:S01]  /*25e0*/  LDCU.64 UR8, c[0x0][0xb28] ;  /* 0x00016500ff0877ac */ /* 0x000e620008000a00 */
[----:B------:R-:W-:Y:S02]  /*25f0*/  UISETP.NE.AND UP3, UPT, UR42, 0x1, UPT ;  /* 0x000000012a00788c */ /* 0x000fe4000bf65270 */
[----:B--2---:R-:W-:Y:S02]  /*2600*/  UIMAD.WIDE.U32 UR10, UR38, UR19, URZ ;  /* 0x00000013260a72a5 */ /* 0x004fe4000f8e00ff */
[----:B------:R-:W-:Y:S02]  /*2610*/  UIMAD.WIDE.U32 UR4, UR39, UR16, URZ ;  /* 0x00000010270472a5 */ /* 0x000fe4000f8e00ff */
[----:B------:R-:W-:-:S02]  /*2620*/  UISETP.NE.AND UP0, UPT, UR18, 0x1, UPT ;  /* 0x000000011200788c */ /* 0x000fc4000bf05270 */
[----:B------:R-:W-:Y:S01]  /*2630*/  UIMAD.WIDE.U32 UR22, UR31, UR19, URZ ;  /* 0x000000131f1672a5 */ /* 0x000fe2000f8e00ff */
[----:B------:R-:W-:Y:S02]  /*2640*/  UMOV UR10, UR11 ;  /* 0x0000000b000a7c82 */ /* 0x000fe40008000000 */
[----:B------:R-:W-:Y:S01]  /*2650*/  UMOV UR4, UR5 ;  /* 0x0000000500047c82 */ /* 0x000fe20008000000 */
[----:B---3--:R-:W-:Y:S02]  /*2660*/  USHF.R.U32.HI UR10, URZ, UR12, UR10 ;  /* 0x0000000cff0a7299 */ /* 0x008fe4000801160a */
[----:B----4-:R-:W-:Y:S02]  /*2670*/  UISETP.NE.AND UP2, UPT, UR20, 0x1, UPT ;  /* 0x000000011400788c */ /* 0x010fe4000bf45270 */
[----:B------:R-:W-:Y:S02]  /*2680*/  USHF.R.U32.HI UR4, URZ, UR17, UR4 ;  /* 0x00000011ff047299 */ /* 0x000fe40008011604 */
[----:B------:R-:W-:-:S02]  /*2690*/  USEL UR5, UR38, UR10, !UP0 ;  /* 0x0000000a26057287 */ /* 0x000fc4000c000000 */
[----:B------:R-:W-:Y:S02]  /*26a0*/  USEL UR7, UR39, UR4, !UP2 ;  /* 0x0000000427077287 */ /* 0x000fe4000d000000 */
[----:B-1----:R-:W-:Y:S01]  /*26b0*/  UIMAD.WIDE.U32 UR10, UR5, UR8, URZ ;  /* 0x00000008050a72a5 */ /* 0x002fe2000f8e00ff */
[----:B------:R-:W-:Y:S01]  /*26c0*/  UMOV UR4, UR23 ;  /* 0x0000001700047c82 */ /* 0x000fe20008000000 */
[----:B------:R-:W-:Y:S02]  /*26d0*/  UIMAD.WIDE.U32 UR14, UR37, UR16, URZ ;  /* 0x00000010250e72a5 */ /* 0x000fe4000f8e00ff */
[----:B------:R-:W-:-:S03]  /*26e0*/  UIMAD.WIDE.U32 UR22, UR7, UR8, URZ ;  /* 0x00000008071672a5 */ /* 0x000fc6000f8e00ff */
[----:B------:R-:W-:Y:S01]  /*26f0*/  UMOV UR10, UR11 ;  /* 0x0000000b000a7c82 */ /* 0x000fe20008000000 */
[----:B------:R-:W-:Y:S02]  /*2700*/  USHF.R.U32.HI UR4, URZ, UR12, UR4 ;  /* 0x0000000cff047299 */ /* 0x000fe40008011604 */
[----:B------:R-:W-:Y:S01]  /*2710*/  @UP3 USHF.R.U32.HI UR5, URZ, UR9, UR10 ;  /* 0x00000009ff053299 */ /* 0x000fe2000801160a */
[----:B------:R-:W-:Y:S01]  /*2720*/  UMOV UR14, UR15 ;  /* 0x0000000f000e7c82 */ /* 0x000fe20008000000 */
[----:B------:R-:W-:Y:S01]  /*2730*/  UMOV UR22, UR23 ;  /* 0x0000001700167c82 */ /* 0x000fe20008000000 */
[----:B------:R-:W-:Y:S02]  /*2740*/  USHF.R.U32.HI UR17, URZ, UR17, UR14 ;  /* 0x00000011ff117299 */ /* 0x000fe4000801160e */
[----:B------:R-:W-:Y:S02]  /*2750*/  USEL UR4, UR31, UR4, !UP0 ;  /* 0x000000041f047287 */ /* 0x000fe4000c000000 */
[----:B------:R-:W-:-:S02]  /*2760*/  @UP3 USHF.R.U32.HI UR7, URZ, UR9, UR22 ;  /* 0x00000009ff073299 */ /* 0x000fc40008011616 */
[----:B------:R-:W-:Y:S02]  /*2770*/  UIMAD UR10, UR42, UR5, URZ ;  /* 0x000000052a0a72a4 */ /* 0x000fe4000f8e02ff */
[----:B------:R-:W-:Y:S02]  /*2780*/  USEL UR5, UR37, UR17, !UP2 ;  /* 0x0000001125057287 */ /* 0x000fe4000d000000 */
[----:B------:R-:W-:Y:S02]  /*2790*/  UIMAD UR12, UR42, UR7, URZ ;  /* 0x000000072a0c72a4 */ /* 0x000fe4000f8e02ff */
[----:B------:R-:W-:Y:S02]  /*27a0*/  UISETP.GE.AND UP0, UPT, UR4, UR10, UPT ;  /* 0x0000000a0400728c */ /* 0x000fe4000bf06270 */
[----:B------:R-:W-:Y:S02]  /*27b0*/  UIMAD.WIDE.U32 UR10, UR4, UR8, URZ ;  /* 0x00000008040a72a5 */ /* 0x000fe4000f8e00ff */
[----:B------:R-:W-:-:S02]  /*27c0*/  UISETP.GE.OR UP0, UPT, UR5, UR12, UP0 ;  /* 0x0000000c0500728c */ /* 0x000fc40008706670 */
        /* <DEDUP_REMOVED lines=19> */
.L_x_41:
[----:B------:R-:W2:Y:S02]  /*2900*/  LDCU UR4, c[0x0][0xb30] ;  /* 0x00016600ff0477ac */ /* 0x000ea40008000800 */
[----:B--2---:R-:W-:-:S09]  /*2910*/  UISETP.NE.AND UP0, UPT, UR4, 0x1, UPT ;  /* 0x000000010400788c */ /* 0x004fd2000bf05270 */
        /* <DEDUP_REMOVED lines=14> */
[----:B------:R-:W-:Y:S02]  /*2a00*/  UIADD3 UR7, UPT, UPT, UR5, -UR4, URZ ;  /* 0x8000000405077290 */ /* 0x000fe4000fffe0ff */
[----:B------:R-:W-:Y:S02]  /*2a10*/  UIADD3 UR4, UPT, UPT, -UR5, UR4, URZ ;  /* 0x0000000405047290 */ /* 0x000fe4000fffe1ff */
[----:B------:R-:W-:Y:S02]  /*2a20*/  UIMAD UR31, UR7, UR18, UR31 ;  /* 0x00000012071f72a4 */ /* 0x000fe4000f8e021f */
[----:B------:R-:W-:-:S12]  /*2a30*/  UIMAD UR37, UR4, UR10, UR37 ;  /* 0x0000000a042572a4 */ /* 0x000fd8000f8e0225 */
.L_x_42:
[----:B------:R-:W-:Y:S01]  /*2a40*/  VIADD R11, R11, 0x1 ;  /* 0x000000010b0b7836 */ /* 0x000fe20000000000 */
[----:B------:R-:W-:Y:S02]  /*2a50*/  R2UR UR5, R58 ;  /* 0x000000003a0572ca */ /* 0x000fe400000e0000 */
[----:B------:R-:W-:Y:S02]  /*2a60*/  R2UR UR4, R57 ;  /* 0x00000000390472ca */ /* 0x000fe400000e0000 */
[C---:B------:R-:W-:Y:S02]  /*2a70*/  ISETP.NE.AND P0, PT, R11.reuse, 0x2, PT ;  /* 0x000000020b00780c */ /* 0x040fe40003f05270 */
[----:B------:R-:W-:Y:S02]  /*2a80*/  PLOP3.LUT P1, PT, PT, PT, PT, 0x80, 0x8 ;  /* 0x000000000008781c */ /* 0x000fe40003f2f070 */
[----:B-1----:R-:W-:Y:S02]  /*2a90*/  SEL R0, RZ, 0x1, P0 ;  /* 0x00000001ff007807 */ /* 0x002fe40000000000 */
[----:B------:R-:W-:-:S02]  /*2aa0*/  SEL R11, R11, RZ, P0 ;  /* 0x000000ff0b0b7207 */ /* 0x000fc40000000000 */
[----:B------:R-:W-:Y:S01]  /*2ab0*/  LOP3.LUT R10, R10, R0, RZ, 0x3c, !PT ;  /* 0x000000000a0a7212 */ /* 0x000fe200078e3cff */
[----:B------:R-:W-:Y:S02]  /*2ac0*/  UIADD3 UR16, UPT, UPT, UR37, UR5, URZ ;  /* 0x0000000525107290 */ /* 0x000fe4000fffe0ff */
[----:B------:R-:W-:Y:S01]  /*2ad0*/  UIADD3 UR20, UPT, UPT, UR31, UR4, URZ ;  /* 0x000000041f147290 */ /* 0x000fe2000fffe0ff */
[----:B------:R-:W-:Y:S11]  /*2ae0*/  BRA.U UP1, `(.L_x_43) ;  /* 0xfffffff101387547 */ /* 0x000ff6000b83ffff */
[----:B------:R-:W-:Y:S01]  /*2af0*/  UIADD3 UR13, UPT, UPT, UR13, 0x48, URZ ;  /* 0x000000480d0d7890 */ /* 0x000fe2000fffe0ff */
[----:B------:R-:W-:-:S03]  /*2b00*/  SHF.L.U32 R2, R12, 0x1f, RZ ;  /* 0x0000001f0c027819 */ /* 0x000fc600000006ff */
[----:B------:R-:W-:-:S09]  /*2b10*/  ULEA UR4, UR6, UR13, 0x3 ;  /* 0x0000000d06047291 */ /* 0x000fd2000f8e18ff */
[----:B------:R-:W1:Y:S02]  /*2b20*/  SYNCS.PHASECHK.TRANS64.TRYWAIT P0, [UR4], R2 ;  /* 0x00000002ff0075a7 */ /* 0x000e640008001104 */
[----:B-1----:R-:W-:Y:S05]  /*2b30*/  @!P0 BRA `(.L_x_44) ;  /* 0x00000060003c8947 */ /* 0x002fea0003800000 */
.L_x_160:
[----:B------:R-:W-:-:S04]  /*2b40*/  UIADD3 UR4, UPT, UPT, UR6, 0x1, URZ ;  /* 0x0000000106047890 */ /* 0x000fc8000fffe0ff */
[----:B------:R-:W-:-:S04]  /*2b50*/  UISETP.NE.AND UP0, UPT, UR4, 0x9, UPT ;  /* 0x000000090400788c */ /* 0x000fc8000bf05270 */
[----:B------:R-:W-:Y:S02]  /*2b60*/  USEL UR6, URZ, 0x1, UP0 ;  /* 0x00000001ff067887 */ /* 0x000fe40008000000 */
[----:B------:R-:W-:-:S04]  /*2b70*/  USEL UR4, UR4, URZ, UP0 ;  /* 0x000000ff04047287 */ /* 0x000fc80008000000 */
[----:B------:R-:W-:Y:S01]  /*2b80*/  ULEA UR5, UR4, UR13, 0x3 ;  /* 0x0000000d04057291 */ /* 0x000fe2000f8e18ff */
[----:B-1----:R-:W-:-:S04]  /*2b90*/  LOP3.LUT R2, R12, UR6, RZ, 0x3c, !PT ;  /* 0x000000060c027c12 */ /* 0x002fc8000f8e3cff */
[----:B------:R-:W-:-:S04]  /*2ba0*/  SHF.L.U32 R3, R2, 0x1f, RZ ;  /* 0x0000001f02037819 */ /* 0x000fc800000006ff */
[----:B------:R-:W1:Y:S02]  /*2bb0*/  SYNCS.PHASECHK.TRANS64.TRYWAIT P0, [UR5], R3 ;  /* 0x00000003ff0075a7 */ /* 0x000e640008001105 */
[----:B-1----:R-:W-:Y:S05]  /*2bc0*/  @!P0 BRA `(.L_x_45) ;  /* 0x0000006000308947 */ /* 0x002fea0003800000 */
.L_x_162:
[----:B------:R-:W-:-:S04]  /*2bd0*/  UIADD3 UR4, UPT, UPT, UR4, 0x1, URZ ;  /* 0x0000000104047890 */ /* 0x000fc8000fffe0ff */
[----:B------:R-:W-:-:S04]  /*2be0*/  UISETP.NE.AND UP0, UPT, UR4, 0x9, UPT ;  /* 0x000000090400788c */ /* 0x000fc8000bf05270 */
[----:B------:R-:W-:Y:S02]  /*2bf0*/  USEL UR6, URZ, 0x1, UP0 ;  /* 0x00000001ff067887 */ /* 0x000fe40008000000 */
[----:B------:R-:W-:-:S04]  /*2c00*/  USEL UR4, UR4, URZ, UP0 ;  /* 0x000000ff04047287 */ /* 0x000fc80008000000 */
[----:B------:R-:W-:Y:S01]  /*2c10*/  ULEA UR5, UR4, UR13, 0x3 ;  /* 0x0000000d04057291 */ /* 0x000fe2000f8e18ff */
[----:B------:R-:W-:-:S04]  /*2c20*/  LOP3.LUT R2, R2, UR6, RZ, 0x3c, !PT ;  /* 0x0000000602027c12 */ /* 0x000fc8000f8e3cff */
[----:B-1----:R-:W-:-:S04]  /*2c30*/  SHF.L.U32 R3, R2, 0x1f, RZ ;  /* 0x0000001f02037819 */ /* 0x002fc800000006ff */
[----:B------:R-:W1:Y:S02]  /*2c40*/  SYNCS.PHASECHK.TRANS64.TRYWAIT P0, [UR5], R3 ;  /* 0x00000003ff0075a7 */ /* 0x000e640008001105 */
[----:B-1----:R-:W-:Y:S05]  /*2c50*/  @!P0 BRA `(.L_x_46) ;  /* 0x0000006000248947 */ /* 0x002fea0003800000 */
.L_x_164:
        /* <DEDUP_REMOVED lines=9> */
.L_x_166:
        /* <DEDUP_REMOVED lines=9> */
.L_x_168:
        /* <DEDUP_REMOVED lines=9> */
.L_x_170:
        /* <DEDUP_REMOVED lines=9> */
.L_x_172:
        /* <DEDUP_REMOVED lines=9> */
.L_x_174:
[----:B------:R-:W-:-:S04]  /*2f30*/  UIADD3 UR4, UPT, UPT, UR4, 0x1, URZ ;  /* 0x0000000104047890 */ /* 0x000fc8000fffe0ff */
[----:B------:R-:W-:-:S04]  /*2f40*/  UISETP.NE.AND UP0, UPT, UR4, 0x9, UPT ;  /* 0x000000090400788c */ /* 0x000fc8000bf05270 */
[----:B------:R-:W-:Y:S02]  /*2f50*/  USEL UR5, URZ, 0x1, UP0 ;  /* 0x00000001ff057887 */ /* 0x000fe40008000000 */
[----:B------:R-:W-:-:S04]  /*2f60*/  USEL UR4, UR4, URZ, UP0 ;  /* 0x000000ff04047287 */ /* 0x000fc80008000000 */
[----:B------:R-:W-:Y:S01]  /*2f70*/  ULEA UR4, UR4, UR13, 0x3 ;  /* 0x0000000d04047291 */ /* 0x000fe2000f8e18ff */
[----:B------:R-:W-:-:S04]  /*2f80*/  LOP3.LUT R2, R2, UR5, RZ, 0x3c, !PT ;  /* 0x0000000502027c12 */ /* 0x000fc8000f8e3cff */
[----:B------:R-:W-:Y:S01]  /*2f90*/  SHF.L.U32 R2, R2, 0x1f, RZ ;  /* 0x0000001f02027819 */ /* 0x000fe200000006ff */
[----:B-1----:R-:W-:-:S07]  /*2fa0*/  IMAD.U32 R0, RZ, RZ, UR4 ;  /* 0x00000004ff007e24 */ /* 0x002fce000f8e00ff */
.L_x_52:
[----:B-1----:R1:W2:Y:S02]  /*2fb0*/  SYNCS.PHASECHK.TRANS64.TRYWAIT P0, [R0+URZ], R2 ;  /* 0x00000002000075a7 */ /* 0x0022a400080011ff */
[----:B--2---:R-:W-:Y:S05]  /*2fc0*/  @!P0 NANOSLEEP.SYNCS 0x989680 ;  /* 0x009896800000895d */ /* 0x004fea0003900000 */
[----:B------:R-:W2:Y:S02]  /*2fd0*/  @!P0 SYNCS.PHASECHK.TRANS64 P0, [R0+URZ], R2 ;  /* 0x00000002000085a7 */ /* 0x000ea400080010ff */
[----:B--2---:R-:W-:Y:S05]  /*2fe0*/  @P0 EXIT ;  /* 0x000000000000094d */ /* 0x004fea0003800000 */
[----:B------:R-:W-:Y:S05]  /*2ff0*/  BRA `(.L_x_52) ;  /* 0xfffffffc00ec7947 */ /* 0x000fea000383ffff */
.L_x_23:
[----:B------:R-:W2:Y:S02]  /*3000*/  S2UR UR4, SR_CgaCtaId ;  /* 0x00000000000479c3 */ /* 0x000ea40000008800 */
[----:B--2---:R-:W-:-:S04]  /*3010*/  UISETP.NE.AND UP0, UPT, UR4, URZ, UPT ;  /* 0x000000ff0400728c */ /* 0x004fc8000bf05270 */
[----:B------:R-:W-:-:S09]  /*3020*/  UISETP.NE.OR UP0, UPT, UR21, 0x1, UP0 ;  /* 0x000000011500788c */ /* 0x000fd20008705670 */
[----:B------:R-:W-:Y:S05]  /*3030*/  BRA.U UP0, `(.L_x_53) ;  /* 0x00000005004c7547 */ /* 0x000fea000b800000 */
[----:B------:R-:W2:Y:S01]  /*3040*/  S2UR UR5, SR_CgaCtaId ;  /* 0x00000000000579c3 */ /* 0x000ea20000008800 */
[----:B------:R-:W-:Y:S01]  /*3050*/  UMOV UR4, 0x400 ;  /* 0x0000040000047882 */ /* 0x000fe20000000000 */
[----:B------:R-:W-:Y:S01]  /*3060*/  ISETP.GE.U32.AND P2, PT, R0, 0x8, PT ;  /* 0x000000080000780c */ /* 0x000fe20003f46070 */
[----:B------:R-:W-:Y:S01]  /*3070*/  IMAD.MOV.U32 R12, RZ, RZ, 0x1 ;  /* 0x00000001ff0c7424 */ /* 0x000fe200078e00ff */
[----:B------:R-:W-:Y:S02]  /*3080*/  CS2R R10, SRZ ;  /* 0x00000000000a7805 */ /* 0x000fe4000001ff00 */
[----:B------:R-:W-:Y:S01]  /*3090*/  CS2R R8, SRZ ;  /* 0x0000000000087805 */ /* 0x000fe2000001ff00 */
[----:B--2---:R-:W-:-:S03]  /*30a0*/  ULEA UR6, UR5, UR4, 0x18 ;  /* 0x0000000405067291 */ /* 0x004fc6000f8ec0ff */
[----:B------:R-:W-:-:S09]  /*30b0*/  UMOV UR5, URZ ;  /* 0x000000ff00057c82 */ /* 0x000fd20008000000 */
.L_x_57:
[----:B------:R-:W-:Y:S02]  /*30c0*/  LEA R2, R8, UR6, 0x3 ;  /* 0x0000000608027c11 */ /* 0x000fe4000f8e18ff */
[----:B------:R-:W-:-:S03]  /*30d0*/  SHF.L.U32 R4, R9, 0x1f, RZ ;  /* 0x0000001f09047819 */ /* 0x000fc600000006ff */
[----:B------:R-:W-:Y:S01]  /*30e0*/  VIADD R5, R2, 0x150 ;  /* 0x0000015002057836 */ /* 0x000fe20000000000 */
[----:B------:R-:W2:Y:S02]  /*30f0*/  SYNCS.PHASECHK.TRANS64.TRYWAIT P0, [R2+URZ+0x140], R4 ;  /* 0x00014004020075a7 */ /* 0x000ea400080011ff */
[----:B--2---:R-:W-:Y:S05]  /*3100*/  @!P0 BRA `(.L_x_54) ;  /* 0x0000005c00888947 */ /* 0x004fea0003800000 */
.L_x_175:
[----:B------:R-:W-:Y:S01]  /*3110*/  ULEA UR4, UR5, UR6, 0x3 ;  /* 0x0000000605047291 */ /* 0x000fe2000f8e18ff */
[----:B--2---:R-:W-:Y:S01]  /*3120*/  PRMT R2, RZ, 0x654, R5 ;  /* 0x00000654ff027816 */ /* 0x004fe20000000005 */
[----:B------:R-:W-:Y:S01]  /*3130*/  @!P2 IMAD.MOV.U32 R4, RZ, RZ, 0x10 ;  /* 0x00000010ff04a424 */ /* 0x000fe200078e00ff */
[----:B------:R-:W-:Y:S01]  /*3140*/  SHF.L.U32 R5, R12, 0x1f, RZ ;  /* 0x0000001f0c057819 */ /* 0x000fe200000006ff */
[----:B------:R-:W-:Y:S01]  /*3150*/  UIADD3 UR7, UPT, UPT, UR4, 0xe0, URZ ;  /* 0x000000e004077890 */ /* 0x000fe2000fffe0ff */
[----:B------:R2:W-:Y:S05]  /*3160*/  SYNCS.ARRIVE.TRANS64.RED.A1T0 RZ, [R2+URZ], RZ ;  /* 0x000000ff02ff79a7 */ /* 0x0005ea00081004ff */
[----:B------:R-:W-:Y:S01]  /*3170*/  IMAD.U32 R6, RZ, RZ, UR7 ;  /* 0x00000007ff067e24 */ /* 0x000fe2000f8e00ff */
[----:B------:R-:W3:Y:S04]  /*3180*/  SYNCS.PHASECHK.TRANS64.TRYWAIT P0, [UR4+0xf0], R5 ;  /* 0x0000f005ff0075a7 */ /* 0x000ee80008001104 */
[----:B------:R-:W-:Y:S01]  /*3190*/  PRMT R6, R0, 0x654, R6 ;  /* 0x0000065400067816 */ /* 0x000fe20000000006 */
[----:B--23--:R-:W-:Y:S06]  /*31a0*/  @!P0 BRA `(.L_x_55) ;  /* 0x0000005c00748947 */ /* 0x00cfec0003800000 */
.L_x_177:
[----:B------:R-:W-:Y:S01]  /*31b0*/  ULEA UR8, UR5, UR6, 0x4 ;  /* 0x0000000605087291 */ /* 0x000fe2000f8e20ff */
[----:B------:R-:W-:Y:S01]  /*31c0*/  SEL R3, R6, R3, !P2 ;  /* 0x0000000306037207 */ /* 0x000fe20005000000 */
[----:B------:R-:W-:Y:S01]  /*31d0*/  UIADD3 UR9, UPT, UPT, UR4, 0xe0, URZ ;  /* 0x000000e004097890 */ /* 0x000fe2000fffe0ff */
[----:B--2---:R-:W-:Y:S01]  /*31e0*/  LEA R2, R11, UR6, 0x3 ;  /* 0x000000060b027c11 */ /* 0x004fe2000f8e18ff */
[----:B------:R-:W-:Y:S01]  /*31f0*/  UIADD3 UR8, UPT, UPT, UR8, 0x170, URZ ;  /* 0x0000017008087890 */ /* 0x000fe2000fffe0ff */
[----:B------:R2:W-:Y:S01]  /*3200*/  @!P2 SYNCS.ARRIVE.TRANS64.RED RZ, [R3+URZ], R4 ;  /* 0x0000000403ffa9a7 */ /* 0x0005e200080004ff */
[----:B------:R-:W-:Y:S01]  /*3210*/  UIADD3 UR4, UPT, UPT, UR5, 0x1, URZ ;  /* 0x0000000105047890 */ /* 0x000fe2000fffe0ff */
[----:B------:R-:W-:-:S03]  /*3220*/  VIADD R8, R8, 0x1 ;  /* 0x0000000108087836 */ /* 0x000fc60000000000 */
[----:B------:R-:W-:Y:S02]  /*3230*/  UISETP.NE.AND UP0, UPT, UR4, 0x2, UPT ;  /* 0x000000020400788c */ /* 0x000fe4000bf05270 */
[----:B------:R-:W-:Y:S01]  /*3240*/  ISETP.NE.AND P0, PT, R8, 0x2, PT ;  /* 0x000000020800780c */ /* 0x000fe20003f05270 */
[----:B------:R-:W-:Y:S06]  /*3250*/  UGETNEXTWORKID.BROADCAST [UR8], [UR9] ;  /* 0x00000000080073ca */ /* 0x000fec0008000100 */
[----:B------:R-:W-:Y:S02]  /*3260*/  USEL UR7, URZ, 0x1, UP0 ;  /* 0x00000001ff077887 */ /* 0x000fe40008000000 */
[----:B------:R-:W-:-:S04]  /*3270*/  USEL UR5, UR4, URZ, UP0 ;  /* 0x000000ff04057287 */ /* 0x000fc80008000000 */
[----:B------:R-:W-:Y:S02]  /*3280*/  LOP3.LUT R12, R12, UR7, RZ, 0x3c, !PT ;  /* 0x000000070c0c7c12 */ /* 0x000fe4000f8e3cff */
[----:B--2---:R-:W-:-:S04]  /*3290*/  SHF.L.U32 R4, R10, 0x1f, RZ ;  /* 0x0000001f0a047819 */ /* 0x004fc800000006ff */
[----:B------:R-:W2:Y:S02]  /*32a0*/  SYNCS.PHASECHK.TRANS64.TRYWAIT P1, [R2+URZ+0xe0], R4 ;  /* 0x0000e004020075a7 */ /* 0x000ea400080211ff */
[----:B--2---:R-:W-:Y:S05]  /*32b0*/  @!P1 BRA `(.L_x_56) ;  /* 0x0000005c00489947 */ /* 0x004fea0003800000 */
.L_x_178:
[C---:B--2---:R-:W-:Y:S01]  /*32c0*/  LEA R4, R11.reuse, UR6, 0x4 ;  /* 0x000000060b047c11 */ /* 0x044fe2000f8e20ff */
[----:B------:R-:W-:Y:S01]  /*32d0*/  VIADD R2, R2, 0xf0 ;  /* 0x000000f002027836 */ /* 0x000fe20000000000 */
[----:B------:R-:W-:Y:S01]  /*32e0*/  SEL R8, R8, RZ, P0 ;  /* 0x000000ff08087207 */ /* 0x000fe20000000000 */
[----:B------:R-:W-:-:S03]  /*32f0*/  VIADD R11, R11, 0x1 ;  /* 0x000000010b0b7836 */ /* 0x000fc60000000000 */
[----:B------:R-:W2:Y:S01]  /*3300*/  LDS.128 R4, [R4+0x170] ;  /* 0x0001700004047984 */ /* 0x000ea20000000c00 */
[----:B------:R-:W-:Y:S02]  /*3310*/  PRMT R2, RZ, 0x654, R2 ;  /* 0x00000654ff027816 */ /* 0x000fe40000000002 */
[C---:B------:R-:W-:Y:S01]  /*3320*/  ISETP.NE.AND P1, PT, R11.reuse, 0x2, PT ;  /* 0x000000020b00780c */ /* 0x040fe20003f25270 */
[----:B------:R-:W-:Y:S01]  /*3330*/  @!PT LDS RZ, [RZ] ;  /* 0x00000000fffff984 */ /* 0x000fe20000000800 */
[----:B------:R-:W-:Y:S01]  /*3340*/  @!PT LDS RZ, [RZ] ;  /* 0x00000000fffff984 */ /* 0x000fe20000000800 */
[----:B------:R-:W-:Y:S01]  /*3350*/  @!PT LDS RZ, [RZ] ;  /* 0x00000000fffff984 */ /* 0x000fe20000000800 */
[----:B------:R-:W-:Y:S01]  /*3360*/  @!PT LDS RZ, [RZ] ;  /* 0x00000000fffff984 */ /* 0x000fe20000000800 */
[----:B------:R3:W-:Y:S06]  /*3370*/  MEMBAR.ALL.CTA ;  /* 0x0000000000007992 */ /* 0x0007ec0000008000 */
[----:B---3--:R-:W3:Y:S01]  /*3380*/  FENCE.VIEW.ASYNC.S ;  /* 0x00000000000073c6 */ /* 0x008ee20000000000 */
[----:B------:R-:W-:Y:S01]  /*3390*/  SEL R11, R11, RZ, P1 ;  /* 0x000000ff0b0b7207 */ /* 0x000fe20000800000 */
[----:B---3--:R3:W-:Y:S01]  /*33a0*/  SYNCS.ARRIVE.TRANS64.RED.A1T0 RZ, [R2+URZ], RZ ;  /* 0x000000ff02ff79a7 */ /* 0x0087e200081004ff */
[----:B--2---:R-:W-:-:S02]  /*33b0*/  LOP3.LUT P3, RZ, R6, 0x1, RZ, 0xc0, !PT ;  /* 0x0000000106ff7812 */ /* 0x004fc4000786c0ff */
[----:B------:R-:W-:-:S04]  /*33c0*/  SEL R4, RZ, 0x1, P1 ;  /* 0x00000001ff047807 */ /* 0x000fc80000800000 */
[----:B------:R-:W-:Y:S02]  /*33d0*/  LOP3.LUT R10, R10, R4, RZ, 0x3c, !PT ;  /* 0x000000040a0a7212 */ /* 0x000fe400078e3cff */
[----:B---3--:R-:W-:-:S04]  /*33e0*/  SEL R2, RZ, 0x1, P0 ;  /* 0x00000001ff027807 */ /* 0x008fc80000000000 */
[----:B------:R-:W-:Y:S01]  /*33f0*/  LOP3.LUT R9, R9, R2, RZ, 0x3c, !PT ;  /* 0x0000000209097212 */ /* 0x000fe200078e3cff */
[----:B------:R-:W-:Y:S06]  /*3400*/  @P3 BRA `(.L_x_57) ;  /* 0xfffffffc002c3947 */ /* 0x000fec000383ffff */
[----:B------:R-:W-:Y:S01]  /*3410*/  ULEA UR4, UR5, UR6, 0x3 ;  /* 0x0000000605047291 */ /* 0x000fe2000f8e18ff */
[----:B------:R-:W-:-:S08]  /*3420*/  SHF.L.U32 R2, R12, 0x1f, RZ ;  /* 0x0000001f0c027819 */ /* 0x000fd000000006ff */
[----:B------:R-:W2:Y:S02]  /*3430*/  SYNCS.PHASECHK.TRANS64 P0, [UR4+0xf0], R2 ;  /* 0x0000f002ff0075a7 */ /* 0x000ea40008001004 */
[----:B--2---:R-:W-:Y:S05]  /*3440*/  @P0 BRA `(.L_x_58) ;  /* 0x0000000000080947 */ /* 0x004fea0003800000 */
[----:B------:R-:W2:Y:S02]  /*3450*/  SYNCS.PHASECHK.TRANS64.TRYWAIT P0, [UR4+0xf0], R2 ;  /* 0x0000f002ff0075a7 */ /* 0x000ea40008001104 */
[----:B--2---:R-:W-:Y:S05]  /*3460*/  @!P0 BRA `(.L_x_59) ;  /* 0x0000005800f08947 */ /* 0x004fea0003800000 */
.L_x_58:
[----:B------:R-:W-:-:S04]  /*3470*/  UIADD3 UR7, UPT, UPT, UR5, 0x1, URZ ;  /* 0x0000000105077890 */ /* 0x000fc8000fffe0ff */
[----:B------:R-:W-:-:S04]  /*3480*/  UISETP.NE.AND UP0, UPT, UR7, 0x2, UPT ;  /* 0x000000020700788c */ /* 0x000fc8000bf05270 */
[----:B------:R-:W-:Y:S02]  /*3490*/  USEL UR8, URZ, 0x1, UP0 ;  /* 0x00000001ff087887 */ /* 0x000fe40008000000 */
[----:B------:R-:W-:-:S04]  /*34a0*/  USEL UR7, UR7, URZ, UP0 ;  /* 0x000000ff07077287 */ /* 0x000fc80008000000 */
[----:B------:R-:W-:Y:S01]  /*34b0*/  ULEA UR7, UR7, UR6, 0x3 ;  /* 0x0000000607077291 */ /* 0x000fe2000f8e18ff */
[----:B--2---:R-:W-:-:S04]  /*34c0*/  LOP3.LUT R2, R12, UR8, RZ, 0x3c, !PT ;  /* 0x000000080c027c12 */ /* 0x004fc8000f8e3cff */
[----:B------:R-:W-:-:S04]  /*34d0*/  SHF.L.U32 R0, R2, 0x1f, RZ ;  /* 0x0000001f02007819 */ /* 0x000fc800000006ff */
[----:B------:R-:W2:Y:S02]  /*34e0*/  SYNCS.PHASECHK.TRANS64 P0, [UR7+0xf0], R0 ;  /* 0x0000f000ff0075a7 */ /* 0x000ea40008001007 */
[----:B-12---:R-:W-:Y:S05]  /*34f0*/  @P0 EXIT ;  /* 0x000000000000094d */ /* 0x006fea0003800000 */
[----:B------:R-:W-:Y:S02]  /*3500*/  SHF.L.U32 R2, R2, 0x1f, RZ ;  /* 0x0000001f02027819 */ /* 0x000fe400000006ff */
[----:B------:R-:W-:-:S07]  /*3510*/  MOV R0, UR7 ;  /* 0x0000000700007c02 */ /* 0x000fce0008000f00 */
.L_x_60:
[----:B-1----:R1:W2:Y:S02]  /*3520*/  SYNCS.PHASECHK.TRANS64.TRYWAIT P0, [R0+URZ+0xf0], R2 ;  /* 0x0000f002000075a7 */ /* 0x0022a400080011ff */
[----:B--2---:R-:W-:Y:S05]  /*3530*/  @!P0 NANOSLEEP.SYNCS 0x989680 ;  /* 0x009896800000895d */ /* 0x004fea0003900000 */
[----:B------:R-:W2:Y:S02]  /*3540*/  @!P0 SYNCS.PHASECHK.TRANS64 P0, [R0+URZ+0xf0], R2 ;  /* 0x0000f002000085a7 */ /* 0x000ea400080010ff */
[----:B--2---:R-:W-:Y:S05]  /*3550*/  @P0 EXIT ;  /* 0x000000000000094d */ /* 0x004fea0003800000 */
[----:B------:R-:W-:Y:S05]  /*3560*/  BRA `(.L_x_60) ;  /* 0xfffffffc00ec7947 */ /* 0x000fea000383ffff */
.L_x_53:
[----:B------:R-:W-:Y:S05]  /*3570*/  BRA.U UP5, `(.L_x_61) ;  /* 0x0000001105dc7547 */ /* 0x000fea000b800000 */
[----:B------:R-:W2:Y:S01]  /*3580*/  S2UR UR7, SR_CgaCtaId ;  /* 0x00000000000779c3 */ /* 0x000ea20000008800 */
[----:B------:R-:W-:Y:S01]  /*3590*/  UMOV UR4, 0x40 ;  /* 0x0000004000047882 */ /* 0x000fe20000000000 */
[----:B------:R-:W-:Y:S01]  /*35a0*/  NOP ;  /* 0x0000000000007918 */ /* 0x000fe20000000000 */
[----:B------:R-:W-:Y:S01]  /*35b0*/  UMOV UR6, 0x400 ;  /* 0x0000040000067882 */ /* 0x000fe20000000000 */
[----:B--2---:R-:W-:Y:S02]  /*35c0*/  ULEA UR5, UR7, UR4, 0x18 ;  /* 0x0000000407057291 */ /* 0x004fe4000f8ec0ff */
[----:B------:R-:W-:-:S07]  /*35d0*/  ULEA UR6, UR7, UR6, 0x18 ;  /* 0x0000000607067291 */ /* 0x000fce000f8ec0ff */
[----:B------:R-:W2:Y:S02]  /*35e0*/  LDS.U8 R0, [UR5+0x1c] ;  /* 0x00001c05ff007984 */ /* 0x000ea40008000000 */
[----:B--2---:R-:W-:-:S13]  /*35f0*/  ISETP.NE.AND P0, PT, R0, RZ, PT ;  /* 0x000000ff0000720c */ /* 0x004fda0003f05270 */
[----:B------:R-:W-:Y:S05]  /*3600*/  @P0 BRA `(.L_x_62) ;  /* 0x0000000400080947 */ /* 0x000fea0003800000 */
[----:B------:R-:W-:Y:S02]  /*3610*/  UISETP.NE.U32.AND UP1, UPT, UR46, 0x1, UPT ;  /* 0x000000012e00788c */ /* 0x000fe4000bf25070 */
[----:B------:R-:W-:-:S07]  /*3620*/  UIADD3 UR7, UPT, UPT, UR5, 0x8, URZ ;  /* 0x0000000805077890 */ /* 0x000fce000fffe0ff */
[----:B------:R-:W-:Y:S05]  /*3630*/  BRA.U !UP1, `(.L_x_63) ;  /* 0x00000001099c7547 */ /* 0x000fea000b800000 */
[----:B------:R-:W-:Y:S01]  /*3640*/  ELECT P0, URZ, PT ;  /* 0x0000000000ff782f */ /* 0x000fe20003800000 */
[----:B------:R-:W-:-:S12]  /*3650*/  BSSY B0, `(.L_x_63) ;  /* 0x0000025000007945 */ /* 0x000fd80003800000 */
[----:B------:R-:W-:Y:S05]  /*3660*/  @!P0 BRA `(.L_x_64) ;  /* 0x00000000008c8947 */ /* 0x000fea0003800000 */
[----:B------:R-:W-:-:S05]  /*3670*/  UMOV UR4, 0x10 ;  /* 0x0000001000047882 */ /* 0x000fca0000000000 */
[----:B------:R-:W-:Y:S04]  /*3680*/  DEPBAR.LE SB2, 0x36 ;  /* 0x0000ad800000791a */ /* 0x000fe80000000000 */
[----:B------:R-:W2:Y:S02]  /*3690*/  UTCATOMSWS.2CTA.FIND_AND_SET.ALIGN UP0, UR4, UR4 ;  /* 0x00000004000475e3 */ /* 0x000ea40008200800 */
[----:B--2---:R-:W-:Y:S01]  /*36a0*/  MOV R10, UR4 ;  /* 0x00000004000a7c02 */ /* 0x004fe20008000f00 */
[----:B------:R-:W-:Y:S06]  /*36b0*/  BRA.U UP0, `(.L_x_65) ;  /* 0x0000000100187547 */ /* 0x000fec000b800000 */
.L_x_66:
[----:B------:R-:W-:Y:S05]  /*36c0*/  NANOSLEEP 0x64 ;  /* 0x000000640000795d */ /* 0x000fea0003800000 */
[----:B------:R-:W-:-:S05]  /*36d0*/  UMOV UR4, 0x10 ;  /* 0x0000001000047882 */ /* 0x000fca0000000000 */
[----:B------:R-:W-:Y:S04]  /*36e0*/  DEPBAR.LE SB2, 0x36 ;  /* 0x0000ad800000791a */ /* 0x000fe80000000000 */
[----:B------:R-:W2:Y:S02]  /*36f0*/  UTCATOMSWS.2CTA.FIND_AND_SET.ALIGN UP0, UR4, UR4 ;  /* 0x00000004000475e3 */ /* 0x000ea40008200800 */
[----:B--2---:R-:W-:Y:S01]  /*3700*/  MOV R10, UR4 ;  /* 0x00000004000a7c02 */ /* 0x004fe20008000f00 */
[----:B------:R-:W-:Y:S05]  /*3710*/  BRA.U !UP0, `(.L_x_66) ;  /* 0xfffffffd08e87547 */ /* 0x000fea000b83ffff */
.L_x_65:
[----:B------:R-:W2:Y:S01]  /*3720*/  LDS R6, [UR5+0x10] ;  /* 0x00001005ff067984 */ /* 0x000ea20008000800 */
[----:B------:R-:W-:Y:S01]  /*3730*/  IMAD.U32 R0, RZ, RZ, UR6 ;  /* 0x00000006ff007e24 */ /* 0x000fe2000f8e00ff */
[----:B------:R-:W-:-:S03]  /*3740*/  MOV R4, UR45 ;  /* 0x0000002d00047c02 */ /* 0x000fc60008000f00 */
[----:B------:R-:W-:Y:S01]  /*3750*/  VIADD R0, R0, 0x190 ;  /* 0x0000019000007836 */ /* 0x000fe20000000000 */
[----:B--2---:R-:W-:-:S04]  /*3760*/  SHF.L.U32 R6, R6, 0x1f, RZ ;  /* 0x0000001f06067819 */ /* 0x004fc800000006ff */
[----:B------:R-:W2:Y:S02]  /*3770*/  SYNCS.PHASECHK.TRANS64.TRYWAIT P0, [UR5+0x8], R6 ;  /* 0x00000806ff0075a7 */ /* 0x000ea40008001105 */
[----:B--2---:R-:W-:Y:S05]  /*3780*/  @P0 BRA `(.L_x_67) ;  /* 0x0000000000080947 */ /* 0x004fea0003800000 */
[----:B------:R-:W2:Y:S02]  /*3790*/  SYNCS.PHASECHK.TRANS64.TRYWAIT P0, [UR5+0x8], R6 ;  /* 0x00000806ff0075a7 */ /* 0x000ea40008001105 */
[----:B--2---:R-:W-:Y:S05]  /*37a0*/  @!P0 BRA `(.L_x_68) ;  /* 0x0000005800388947 */ /* 0x004fea0003800000 */
.L_x_67:
[----:B------:R-:W-:Y:S01]  /*37b0*/  PRMT R4, R4, 0x654, R0 ;  /* 0x0000065404047816 */ /* 0x000fe20000000000 */
[----:B------:R-:W-:Y:S01]  /*37c0*/  HFMA2 R0, -RZ, RZ, 0, 5.9604644775390625e-08 ;  /* 0x00000001ff007431 */ /* 0x000fe200000001ff */
[----:B------:R-:W-:Y:S01]  /*37d0*/  UPRMT UR4, UR45, 0x654, UR7 ;  /* 0x000006542d047896 */ /* 0x000fe20008000007 */
[----:B------:R-:W-:Y:S02]  /*37e0*/  IMAD.MOV.U32 R8, RZ, RZ, 0xffff ;  /* 0x0000ffffff087424 */ /* 0x000fe400078e00ff */
[----:B--2---:R-:W-:Y:S02]  /*37f0*/  IMAD.MOV.U32 R6, RZ, RZ, 0x4 ;  /* 0x00000004ff067424 */ /* 0x004fe400078e00ff */
[----:B------:R-:W-:Y:S01]  /*3800*/  IMAD.SHL.U32 R9, R10, 0x20, RZ ;  /* 0x000000200a097824 */ /* 0x000fe200078e00ff */
[----:B------:R-:W-:Y:S02]  /*3810*/  MOV R5, UR4 ;  /* 0x0000000400057c02 */ /* 0x000fe40008000f00 */
[-C--:B------:R-:W-:Y:S01]  /*3820*/  SHF.L.U32 R8, R8, R10.reuse, RZ ;  /* 0x0000000a08087219 */ /* 0x080fe200000006ff */
[----:B------:R2:W-:Y:S01]  /*3830*/  SYNCS.ARRIVE.TRANS64.RED RZ, [UR4], R6 ;  /* 0x00000006ffff79a7 */ /* 0x0005e20008000404 */
[----:B------:R-:W-:Y:S01]  /*3840*/  SHF.L.U32 R7, R0, R10, RZ ;  /* 0x0000000a00077219 */ /* 0x000fe200000006ff */
[----:B------:R2:W-:Y:S04]  /*3850*/  STS [UR6+0x190], R9 ;  /* 0x00019009ff007988 */ /* 0x0005e80008000806 */
[----:B------:R2:W-:Y:S04]  /*3860*/  STAS [R4.64], R10 ;  /* 0x0000000a04007dbd */ /* 0x0005e8000c0008ff */
[----:B------:R2:W-:Y:S04]  /*3870*/  ATOMS.OR RZ, [UR5+0x14], R8 ;  /* 0x00001408ffff798c */ /* 0x0005e8000b000005 */
[----:B------:R2:W-:Y:S04]  /*3880*/  ATOMS.OR RZ, [UR5+0x18], R7 ;  /* 0x00001807ffff798c */ /* 0x0005e8000b000005 */
[----:B------:R2:W-:Y:S02]  /*3890*/  ATOMS.XOR RZ, [UR5+0x10], R0 ;  /* 0x00001000ffff798c */ /* 0x0005e4000b800005 */
.L_x_64:
[----:B-1----:R-:W-:Y:S05]  /*38a0*/  BSYNC B0 ;  /* 0x0000000000007941 */ /* 0x002fea0003800000 */
.L_x_63:
[----:B------:R-:W-:Y:S05]  /*38b0*/  BRA.U UP1, `(.L_x_69) ;  /* 0x00000001016c7547 */ /* 0x000fea000b800000 */
[----:B------:R-:W-:-:S03]  /*38c0*/  UMOV UR4, 0xffffffff ;  /* 0xffffffff00047882 */ /* 0x000fc60000000000 */
[----:B------:R-:W-:Y:S05]  /*38d0*/  BRA.DIV UR4, `(.L_x_70) ;  /* 0x0000005a04047947 */ /* 0x000fea000b800000 */
[----:B------:R-:W-:-:S13]  /*38e0*/  ELECT P0, URZ, PT ;  /* 0x0000000000ff782f */ /* 0x000fda0003800000 */
.L_x_182:
[----:B------:R-:W-:Y:S05]  /*38f0*/  @!P0 BRA `(.L_x_69) ;  /* 0x00000000005c8947 */ /* 0x000fea0003800000 */
[----:B--2---:R-:W2:Y:S02]  /*3900*/  LDS R4, [UR5+0x10] ;  /* 0x00001005ff047984 */ /* 0x004ea40008000800 */
[----:B--2---:R-:W-:-:S04]  /*3910*/  SHF.L.U32 R4, R4, 0x1f, RZ ;  /* 0x0000001f04047819 */ /* 0x004fc800000006ff */
[----:B------:R-:W2:Y:S02]  /*3920*/  SYNCS.PHASECHK.TRANS64.TRYWAIT P0, [UR5+0x8], R4 ;  /* 0x00000804ff0075a7 */ /* 0x000ea40008001105 */
[----:B--2---:R-:W-:Y:S05]  /*3930*/  @P0 BRA `(.L_x_71) ;  /* 0x0000000000080947 */ /* 0x004fea0003800000 */
[----:B------:R-:W2:Y:S02]  /*3940*/  SYNCS.PHASECHK.TRANS64.TRYWAIT P0, [UR5+0x8], R4 ;  /* 0x00000804ff0075a7 */ /* 0x000ea40008001105 */
[----:B--2---:R-:W-:Y:S05]  /*3950*/  @!P0 BRA `(.L_x_72) ;  /* 0x0000005800088947 */ /* 0x004fea0003800000 */
.L_x_71:
[----:B------:R-:W3:Y:S01]  /*3960*/  LDS R6, [UR6+0x190] ;  /* 0x00019006ff067984 */ /* 0x000ee20008000800 */
[----:B--2---:R-:W-:Y:S02]  /*3970*/  HFMA2 R0, -RZ, RZ, 0, 5.9604644775390625e-08 ;  /* 0x00000001ff007431 */ /* 0x004fe400000001ff */
[----:B------:R-:W-:Y:S01]  /*3980*/  IMAD.MOV.U32 R4, RZ, RZ, 0xffff ;  /* 0x0000ffffff047424 */ /* 0x000fe200078e00ff */
[----:B------:R-:W-:Y:S01]  /*3990*/  UPRMT UR4, UR45, 0x654, UR7 ;  /* 0x000006542d047896 */ /* 0x000fe20008000007 */
[----:B---3--:R-:W-:-:S03]  /*39a0*/  IMAD.SHL.U32 R5, R6, 0x20, RZ ;  /* 0x0000002006057824 */ /* 0x008fc600078e00ff */
[-C--:B------:R-:W-:Y:S02]  /*39b0*/  SHF.L.U32 R4, R4, R6.reuse, RZ ;  /* 0x0000000604047219 */ /* 0x080fe400000006ff */
[----:B------:R-:W-:Y:S01]  /*39c0*/  SHF.L.U32 R6, R0, R6, RZ ;  /* 0x0000000600067219 */ /* 0x000fe200000006ff */
[----:B------:R3:W-:Y:S04]  /*39d0*/  STS [UR6+0x190], R5 ;  /* 0x00019005ff007988 */ /* 0x0007e80008000806 */
[----:B------:R3:W-:Y:S04]  /*39e0*/  ATOMS.OR RZ, [UR5+0x14], R4 ;  /* 0x00001404ffff798c */ /* 0x0007e8000b000005 */
[----:B------:R3:W-:Y:S01]  /*39f0*/  ATOMS.OR RZ, [UR5+0x18], R6 ;  /* 0x00001806ffff798c */ /* 0x0007e2000b000005 */
[----:B------:R-:W-:Y:S03]  /*3a00*/  SYNCS.ARRIVE.TRANS64.RED.A1T0 RZ, [UR4], RZ ;  /* 0x000000ffffff79a7 */ /* 0x000fe60008100404 */
[----:B------:R3:W-:Y:S01]  /*3a10*/  ATOMS.XOR RZ, [UR5+0x10], R0 ;  /* 0x00001000ffff798c */ /* 0x0007e2000b800005 */
[----:B------:R-:W-:Y:S05]  /*3a20*/  BRA `(.L_x_69) ;  /* 0x0000000000107947 */ /* 0x000fea0003800000 */
.L_x_62:
[----:B------:R-:W-:Y:S02]  /*3a30*/  MOV R0, 0xffffffff ;  /* 0xffffffff00007802 */ /* 0x000fe40000000f00 */
[----:B------:R-:W-:-:S03]  /*3a40*/  MOV R4, 0x3a70 ;  /* 0x00003a7000047802 */ /* 0x000fc60000000f00 */
[----:B------:R2:W-:Y:S04]  /*3a50*/  STS [UR6+0x190], R0 ;  /* 0x00019000ff007988 */ /* 0x0005e80008000806 */
[----:B-12--5:R-:W-:Y:S05]  /*3a60*/  CALL.REL.NOINC `($__internal_1_$__cuda_sm10x_tcgen05_guardrail_trap_phase_invalid_during_alloc) ;  /* 0x0000005c00dc7944 */ /* 0x026fea0003c00000 */
.L_x_69:
[----:B------:R-:W-:Y:S05]  /*3a70*/  WARPSYNC.ALL ;  /* 0x0000000000007948 */ /* 0x000fea0003800000 */
[----:B------:R-:W4:Y:S01]  /*3a80*/  S2UR UR4, SR_CgaCtaId ;  /* 0x00000000000479c3 */ /* 0x000f220000008800 */
[----:B------:R-:W-:Y:S01]  /*3a90*/  UMOV UR26, 0x400 ;  /* 0x00000400001a7882 */ /* 0x000fe20000000000 */
[----:B------:R-:W-:-:S06]  /*3aa0*/  NOP ;  /* 0x0000000000007918 */ /* 0x000fcc0000000000 */
[----:B------:R-:W-:Y:S06]  /*3ab0*/  BAR.ARV 0x6, 0xa0 ;  /* 0x0182800000007b1d */ /* 0x000fec0000002000 */
[----:B------:R-:W1:Y:S01]  /*3ac0*/  LDCU UR6, c[0x0][0x38c] ;  /* 0x00007180ff0677ac */ /* 0x000e620008000800 */
[----:B------:R-:W-:Y:S01]  /*3ad0*/  LOP3.LUT R3, R3, 0xffff, RZ, 0xc0, !PT ;  /* 0x0000ffff03037812 */ /* 0x000fe200078ec0ff */
[----:B--2---:R-:W-:Y:S01]  /*3ae0*/  IMAD.MOV.U32 R9, RZ, RZ, 0x1 ;  /* 0x00000001ff097424 */ /* 0x004fe200078e00ff */
[----:B------:R-:W-:Y:S01]  /*3af0*/  LOP3.LUT R2, R2, 0xffff, RZ, 0xc0, !PT ;  /* 0x0000ffff02027812 */ /* 0x000fe200078ec0ff */
[----:B------:R-:W-:Y:S01]  /*3b00*/  IMAD.MOV.U32 R8, RZ, RZ, RZ ;  /* 0x000000ffff087224 */ /* 0x000fe200078e00ff */
[----:B------:R-:W-:Y:S01]  /*3b10*/  R2UR UR28, R3 ;  /* 0x00000000031c72ca */ /* 0x000fe200000e0000 */
[----:B------:R-:W-:Y:S01]  /*3b20*/  UMOV UR32, URZ ;  /* 0x000000ff00207c82 */ /* 0x000fe20008000000 */
[----:B------:R-:W-:-:S02]  /*3b30*/  R2UR UR42, R2 ;  /* 0x00000000022a72ca */ /* 0x000fc400000e0000 */
[----:B------:R-:W-:Y:S01]  /*3b40*/  CS2R R2, SRZ ;  /* 0x0000000000027805 */ /* 0x000fe2000001ff00 */
[----:B------:R-:W-:Y:S01]  /*3b50*/  UMOV UR23, URZ ;  /* 0x000000ff00177c82 */ /* 0x000fe20008000000 */
[----:B----4-:R-:W-:Y:S01]  /*3b60*/  ULEA UR26, UR4, UR26, 0x18 ;  /* 0x0000001a041a7291 */ /* 0x010fe2000f8ec0ff */
[----:B------:R-:W-:Y:S01]  /*3b70*/  UMOV UR22, URZ ;  /* 0x000000ff00167c82 */ /* 0x000fe20008000000 */
[----:B------:R-:W-:Y:S02]  /*3b80*/  UISETP.NE.AND UP3, UPT, UR46, URZ, UPT ;  /* 0x000000ff2e00728c */ /* 0x000fe4000bf65270 */
[----:B------:R-:W-:Y:S02]  /*3b90*/  UIADD3 UR5, UPT, UPT, UR26, 0x8400, URZ ;  /* 0x000084001a057890 */ /* 0x000fe4000fffe0ff */
[----:B------:R-:W-:-:S03]  /*3ba0*/  UIADD3 UR4, UPT, UPT, UR26, 0x2c400, URZ ;  /* 0x0002c4001a047890 */ /* 0x000fc6000fffe0ff */
[----:B---3--:R-:W2:Y:S01]  /*3bb0*/  LDS R0, [UR26+0x190] ;  /* 0x0001901aff007984 */ /* 0x008ea20008000800 */
[----:B-1----:R-:W-:Y:S02]  /*3bc0*/  UIADD3 UR6, UPT, UPT, UR6, 0x1f, URZ ;  /* 0x0000001f06067890 */ /* 0x002fe4000fffe0ff */
[----:B------:R-:W-:Y:S02]  /*3bd0*/  USHF.R.U32.HI UR5, URZ, 0x4, UR5 ;  /* 0x00000004ff057899 */ /* 0x000fe40008011605 */
[----:B------:R-:W-:Y:S02]  /*3be0*/  USHF.R.S32.HI UR33, URZ, 0x1f, UR6 ;  /* 0x0000001fff217899 */ /* 0x000fe40008011406 */
[----:B------:R-:W-:Y:S02]  /*3bf0*/  USHF.R.U32.HI UR4, URZ, 0x4, UR4 ;  /* 0x00000004ff047899 */ /* 0x000fe40008011604 */
[----:B------:R-:W-:Y:S02]  /*3c00*/  ULEA.HI UR33, UR33, UR6, URZ, 0x5 ;  /* 0x0000000621217291 */ /* 0x000fe4000f8f28ff */
[----:B------:R-:W-:-:S02]  /*3c10*/  ULOP3.LUT UR5, UR5, 0x3fff, URZ, 0xc0, !UPT ;  /* 0x00003fff05057892 */ /* 0x000fc4000f8ec0ff */
[----:B------:R-:W-:Y:S02]  /*3c20*/  USHF.R.S32.HI UR33, URZ, 0x5, UR33 ;  /* 0x00000005ff217899 */ /* 0x000fe40008011421 */
[----:B------:R-:W-:Y:S02]  /*3c30*/  ULOP3.LUT UR30, UR4, 0x3fff, URZ, 0xc0, !UPT ;  /* 0x00003fff041e7892 */ /* 0x000fe4000f8ec0ff */
[----:B------:R-:W-:Y:S01]  /*3c40*/  UISETP.LT.AND UP0, UPT, UR33, 0x1, UPT ;  /* 0x000000012100788c */ /* 0x000fe2000bf01270 */
[----:B------:R-:W-:Y:S01]  /*3c50*/  UMOV UR40, 0x0 ;  /* 0x0000000000287882 */ /* 0x000fe20000000000 */
[----:B------:R-:W-:Y:S01]  /*3c60*/  UMOV UR41, 0x10100910 ;  /* 0x1010091000297882 */ /* 0x000fe20000000000 */
[----:B------:R-:W-:Y:S02]  /*3c70*/  ULOP3.LUT UR29, UR5, 0x10000, URZ, 0xfc, !UPT ;  /* 0x00010000051d7892 */ /* 0x000fe4000f8efcff */
[----:B------:R-:W-:Y:S02]  /*3c80*/  ULOP3.LUT UR30, UR30, 0x10000, URZ, 0xfc, !UPT ;  /* 0x000100001e1e7892 */ /* 0x000fe4000f8efcff */
[----:B------:R-:W-:Y:S01]  /*3c90*/  USEL UR43, UR33, 0x1, !UP0 ;  /* 0x00000001212b7887 */ /* 0x000fe2000c000000 */
[----:B------:R-:W-:Y:S01]  /*3ca0*/  UMOV UR38, 0x0 ;  /* 0x0000000000267882 */ /* 0x000fe20000000000 */
[----:B------:R-:W-:Y:S01]  /*3cb0*/  UMOV UR39, 0x10100910 ;  /* 0x1010091000277882 */ /* 0x000fe20000000000 */
[----:B------:R-:W-:Y:S01]  /*3cc0*/  UMOV UR36, 0x0 ;  /* 0x0000000000247882 */ /* 0x000fe20000000000 */
[----:B------:R-:W-:Y:S01]  /*3cd0*/  UMOV UR37, 0x10100910 ;  /* 0x1010091000257882 */ /* 0x000fe20000000000 */
[----:B------:R-:W-:Y:S01]  /*3ce0*/  UMOV UR34, 0x0 ;  /* 0x0000000000227882 */ /* 0x000fe20000000000 */
[----:B------:R-:W-:Y:S01]  /*3cf0*/  UMOV UR35, 0x10100910 ;  /* 0x1010091000237882 */ /* 0x000fe20000000000 */
[----:B--2---:R-:W-:-:S15]  /*3d00*/  R2UR UR44, R0 ;  /* 0x00000000002c72ca */ /* 0x004fde00000e0000 */
.L_x_80:
[C---:B------:R-:W-:Y:S02]  /*3d10*/  LEA R0, R8.reuse, UR26, 0x3 ;  /* 0x0000001a08007c11 */ /* 0x040fe4000f8e18ff */
[----:B------:R-:W-:Y:S02]  /*3d20*/  SHF.L.U32 R4, R3, 0x1f, RZ ;  /* 0x0000001f03047819 */ /* 0x000fe400000006ff */
[----:B------:R-:W-:Y:S02]  /*3d30*/  LEA R5, R8, UR26, 0x4 ;  /* 0x0000001a08057c11 */ /* 0x000fe4000f8e20ff */
[----:B------:R-:W1:Y:S02]  /*3d40*/  SYNCS.PHASECHK.TRANS64.TRYWAIT P0, [R0+URZ+0xe0], R4 ;  /* 0x0000e004000075a7 */ /* 0x000e6400080011ff */
[----:B-1-3--:R-:W-:Y:S05]  /*3d50*/  @!P0 BRA `(.L_x_73) ;  /* 0x0000005400208947 */ /* 0x00afea0003800000 */
.L_x_183:
[----:B-1----:R-:W1:Y:S01]  /*3d60*/  LDS.128 R4, [R5+0x170] ;  /* 0x0001700005047984 */ /* 0x002e620000000c00 */
[----:B------:R-:W-:Y:S02]  /*3d70*/  VIADD R0, R0, 0xf0 ;  /* 0x000000f000007836 */ /* 0x000fe40000000000 */
[----:B------:R-:W-:Y:S01]  /*3d80*/  VIADD R8, R8, 0x1 ;  /* 0x0000000108087836 */ /* 0x000fe20000000000 */
[----:B------:R-:W-:Y:S01]  /*3d90*/  @!PT LDS RZ, [RZ] ;  /* 0x00000000fffff984 */ /* 0x000fe20000000800 */
[----:B------:R-:W-:Y:S01]  /*3da0*/  @!PT LDS RZ, [RZ] ;  /* 0x00000000fffff984 */ /* 0x000fe20000000800 */
[----:B------:R-:W-:Y:S01]  /*3db0*/  @!PT LDS RZ, [RZ] ;  /* 0x00000000fffff984 */ /* 0x000fe20000000800 */
[----:B------:R-:W-:Y:S01]  /*3dc0*/  @!PT LDS RZ, [RZ] ;  /* 0x00000000fffff984 */ /* 0x000fe20000000800 */
[----:B------:R2:W-:Y:S06]  /*3dd0*/  MEMBAR.ALL.CTA ;  /* 0x0000000000007992 */ /* 0x0005ec0000008000 */
[----:B--2---:R-:W2:Y:S01]  /*3de0*/  FENCE.VIEW.ASYNC.S ;  /* 0x00000000000073c6 */ /* 0x004ea20000000000 */
[----:B------:R-:W-:-:S04]  /*3df0*/  PRMT R0, RZ, 0x654, R0 ;  /* 0x00000654ff007816 */ /* 0x000fc80000000000 */
[----:B--2---:R2:W-:Y:S01]  /*3e00*/  SYNCS.ARRIVE.TRANS64.RED.A1T0 RZ, [R0+URZ], RZ ;  /* 0x000000ff00ff79a7 */ /* 0x0045e200081004ff */
[----:B-1----:R-:W-:Y:S01]  /*3e10*/  LOP3.LUT P1, RZ, R6, 0x1, RZ, 0xc0, !PT ;  /* 0x0000000106ff7812 */ /* 0x002fe2000782c0ff */
[----:B--2---:R-:W-:-:S12]  /*3e20*/  BRA.U UP3, `(.L_x_74) ;  /* 0x0000000503087547 */ /* 0x004fd8000b800000 */
[----:B------:R-:W1:Y:S01]  /*3e30*/  LDCU UR4, c[0x0][0x38c] ;  /* 0x00007180ff0477ac */ /* 0x000e620008000800 */
[----:B------:R-:W-:Y:S02]  /*3e40*/  PLOP3.LUT P2, PT, PT, PT, PT, 0x80, 0x8 ;  /* 0x000000000008781c */ /* 0x000fe40003f4f070 */
[----:B------:R-:W-:Y:S01]  /*3e50*/  SHF.L.U32 R4, R9, 0x1f, RZ ;  /* 0x0000001f09047819 */ /* 0x000fe200000006ff */
[----:B------:R-:W-:Y:S02]  /*3e60*/  ULEA UR31, UR32, UR26, 0x3 ;  /* 0x0000001a201f7291 */ /* 0x000fe4000f8e18ff */
[----:B------:R-:W-:Y:S02]  /*3e70*/  ULEA UR11, UR32, UR44, 0x6 ;  /* 0x0000002c200b7291 */ /* 0x000fe4000f8e30ff */
[----:B-1----:R-:W-:-:S06]  /*3e80*/  UISETP.GE.AND UP0, UPT, UR4, 0x1, UPT ;  /* 0x000000010400788c */ /* 0x002fcc000bf06270 */
[----:B------:R-:W-:-:S05]  /*3e90*/  PLOP3.LUT P0, PT, PT, PT, UP0, 0x80, 0x8 ;  /* 0x000000000008781c */ /* 0x000fca0003f0f008 */
[----:B------:R-:W-:-:S08]  /*3ea0*/  @UP0 ULEA UR4, UR23, UR26, 0x3 ;  /* 0x0000001a17040291 */ /* 0x000fd0000f8e18ff */
[----:B------:R-:W-:-:S04]  /*3eb0*/  @P0 SHF.L.U32 R0, R2, 0x1f, RZ ;  /* 0x0000001f02000819 */ /* 0x000fc800000006ff */
[----:B------:R1:W2:Y:S01]  /*3ec0*/  @P0 SYNCS.PHASECHK.TRANS64.TRYWAIT P2, [UR4], R0 ;  /* 0x00000000ff0005a7 */ /* 0x0002a20008041104 */
[----:B------:R-:W3:Y:S02]  /*3ed0*/  SYNCS.PHASECHK.TRANS64.TRYWAIT P0, [UR31+0x120], R4 ;  /* 0x00012004ff0075a7 */ /* 0x000ee4000800111f */
[----:B-123--:R-:W-:Y:S05]  /*3ee0*/  @!P0 BRA `(.L_x_75) ;  /* 0x0000005000d08947 */ /* 0x00efea0003800000 */
.L_x_185:
[----:B------:R-:W-:Y:S01]  /*3ef0*/  UMOV UR27, UR22 ;  /* 0x00000016001b7c82 */ /* 0x000fe20008000000 */
[----:B------:R-:W-:Y:S05]  /*3f00*/  BRA.U !UP0, `(.L_x_76) ;  /* 0x0000000108c07547 */ /* 0x000fea000b800000 */
[----:B------:R-:W-:Y:S02]  /*3f10*/  UIADD3 UR27, UPT, UPT, UR43, UR22, URZ ;  /* 0x000000162b1b7290 */ /* 0x000fe4000fffe0ff */
[----:B------:R-:W-:Y:S01]  /*3f20*/  UPLOP3.LUT UP2, UPT, UPT, UPT, UPT, 0x40, 0x4 ;  /* 0x000000000004789c */ /* 0x000fe20003f4e870 */
[----:B------:R-:W-:Y:S01]  /*3f30*/  UMOV UR24, UR33 ;  /* 0x0000002100187c82 */ /* 0x000fe20008000000 */
[----:B------:R-:W-:-:S09]  /*3f40*/  UMOV UR10, UR23 ;  /* 0x00000017000a7c82 */ /* 0x000fd20008000000 */
.L_x_79:
[----:B--2---:R-:W-:Y:S01]  /*3f50*/  ULEA UR5, UR10, UR26, 0x3 ;  /* 0x0000001a0a057291 */ /* 0x004fe2000f8e18ff */
[----:B---3--:R-:W-:Y:S11]  /*3f60*/  @P2 BRA `(.L_x_77) ;  /* 0x00000000000c2947 */ /* 0x008ff60003800000 */
[----:B-1----:R-:W-:Y:S04]  /*3f70*/  SHF.L.U32 R4, R2, 0x1f, RZ ;  /* 0x0000001f02047819 */ /* 0x002fe800000006ff */
[----:B------:R-:W1:Y:S02]  /*3f80*/  SYNCS.PHASECHK.TRANS64.TRYWAIT P0, [UR5], R4 ;  /* 0x00000004ff0075a7 */ /* 0x000e640008001105 */
[----:B-1----:R-:W-:Y:S05]  /*3f90*/  @!P0 BRA `(.L_x_78) ;  /* 0x0000005000bc8947 */ /* 0x002fea0003800000 */
.L_x_77:
[----:B------:R-:W-:Y:S01]  /*3fa0*/  UISETP.NE.AND UP0, UPT, UR24, 0x1, UPT ;  /* 0x000000011800788c */ /* 0x000fe2000bf05270 */
[----:B------:R-:W-:Y:S01]  /*3fb0*/  PLOP3.LUT P2, PT, PT, PT, PT, 0x80, 0x8 ;  /* 0x000000000008781c */ /* 0x000fe20003f4f070 */
[----:B------:R-:W-:Y:S02]  /*3fc0*/  UIADD3 UR4, UPT, UPT, UR10, 0x1, URZ ;  /* 0x000000010a047890 */ /* 0x000fe4000fffe0ff */
[----:B------:R-:W-:Y:S02]  /*3fd0*/  UIADD3 UR25, UPT, UPT, UR5, 0x48, URZ ;  /* 0x0000004805197890 */ /* 0x000fe4000fffe0ff */
[----:B------:R-:W-:Y:S01]  /*3fe0*/  UISETP.NE.AND UP1, UPT, UR4, 0x9, UPT ;  /* 0x000000090400788c */ /* 0x000fe2000bf25270 */
[----:B------:R-:W-:Y:S01]  /*3ff0*/  PLOP3.LUT P0, PT, PT, PT, UP0, 0x80, 0x8 ;  /* 0x000000000008781c */ /* 0x000fe20003f0f008 */
[----:B------:R-:W-:Y:S02]  /*4000*/  UIADD3 UR22, UPT, UPT, UR22, 0x1, URZ ;  /* 0x0000000116167890 */ /* 0x000fe4000fffe0ff */
[----:B------:R-:W-:Y:S02]  /*4010*/  USEL UR6, URZ, 0x1, UP1 ;  /* 0x00000001ff067887 */ /* 0x000fe40008800000 */
[----:B------:R-:W-:Y:S02]  /*4020*/  USEL UR23, UR4, URZ, UP1 ;  /* 0x000000ff04177287 */ /* 0x000fe40008800000 */
[----:B------:R-:W-:Y:S02]  /*4030*/  UIADD3 UR24, UPT, UPT, UR24, -0x1, URZ ;  /* 0xffffffff18187890 */ /* 0x000fe4000fffe0ff */
[----:B------:R-:W-:Y:S01]  /*4040*/  @UP0 ULEA UR4, UR23, UR26, 0x3 ;  /* 0x0000001a17040291 */ /* 0x000fe2000f8e18ff */
[----:B------:R-:W-:Y:S01]  /*4050*/  LOP3.LUT R2, R2, UR6, RZ, 0x3c, !PT ;  /* 0x0000000602027c12 */ /* 0x000fe2000f8e3cff */
[----:B------:R-:W-:Y:S02]  /*4060*/  ULEA UR6, UR10, UR30, 0x8 ;  /* 0x0000001e0a067291 */ /* 0x000fe4000f8e40ff */
[----:B------:R-:W-:Y:S01]  /*4070*/  UISETP.NE.AND UP0, UPT, UR22, UR27, UPT ;  /* 0x0000001b1600728c */ /* 0x000fe2000bf05270 */
[----:B-1----:R-:W-:Y:S01]  /*4080*/  @P0 SHF.L.U32 R0, R2, 0x1f, RZ ;  /* 0x0000001f02000819 */ /* 0x002fe200000006ff */
[----:B------:R-:W-:Y:S02]  /*4090*/  UIADD3 UR20, UPT, UPT, UR6, 0x2, URZ ;  /* 0x0000000206147890 */ /* 0x000fe4000fffe0ff */
[----:B------:R-:W-:Y:S01]  /*40a0*/  UIADD3 UR16, UPT, UPT, UR6, 0x4, URZ ;  /* 0x0000000406107890 */ /* 0x000fe2000fffe0ff */
[----:B------:R2:W3:Y:S01]  /*40b0*/  @P0 SYNCS.PHASECHK.TRANS64.TRYWAIT P2, [UR4], R0 ;  /* 0x00000000ff0005a7 */ /* 0x0004e20008041104 */
[----:B------:R-:W-:Y:S02]  /*40c0*/  ULEA UR4, UR10, UR29, 0xa ;  /* 0x0000001d0a047291 */ /* 0x000fe4000f8e50ff */
[----:B------:R-:W-:Y:S02]  /*40d0*/  UIADD3 UR12, UPT, UPT, UR6, 0x6, URZ ;  /* 0x00000006060c7890 */ /* 0x000fe4000fffe0ff */
[----:B------:R-:W-:Y:S02]  /*40e0*/  UIADD3 UR18, UPT, UPT, UR4, 0x2, URZ ;  /* 0x0000000204127890 */ /* 0x000fe4000fffe0ff */
[----:B------:R-:W-:Y:S02]  /*40f0*/  UIADD3 UR14, UPT, UPT, UR4, 0x4, URZ ;  /* 0x00000004040e7890 */ /* 0x000fe4000fffe0ff */
[----:B------:R-:W-:Y:S01]  /*4100*/  UIADD3 UR8, UPT, UPT, UR4, 0x6, URZ ;  /* 0x0000000604087890 */ /* 0x000fe2000fffe0ff */
[----:B------:R-:W-:Y:S01]  /*4110*/  UMOV UR7, 0x40004040 ;  /* 0x4000404000077882 */ /* 0x000fe20000000000 */
[----:B------:R-:W-:Y:S01]  /*4120*/  UMOV UR5, 0x40004040 ;  /* 0x4000404000057882 */ /* 0x000fe20000000000 */
[----:B------:R-:W-:Y:S01]  /*4130*/  UMOV UR21, 0x40004040 ;  /* 0x4000404000157882 */ /* 0x000fe20000000000 */
[----:B------:R2:W-:Y:S01]  /*4140*/  UTCHMMA.2CTA gdesc[UR4], gdesc[UR6], tmem[UR11], tmem[UR40], idesc[UR41], UP2 ;  /* 0x00ff2806040075ea */ /* 0x0005e2000920000b */
[----:B------:R-:W-:Y:S01]  /*4150*/  UPLOP3.LUT UP2, UPT, UPT, UPT, UPT, 0x80, 0x8 ;  /* 0x000000000008789c */ /* 0x000fe20003f4f070 */
[----:B------:R-:W-:Y:S01]  /*4160*/  UMOV UR19, 0x40004040 ;  /* 0x4000404000137882 */ /* 0x000fe20000000000 */
[----:B------:R-:W-:Y:S01]  /*4170*/  UMOV UR17, 0x40004040 ;  /* 0x4000404000117882 */ /* 0x000fe20000000000 */
[----:B------:R2:W-:Y:S01]  /*4180*/  UTCHMMA.2CTA gdesc[UR18], gdesc[UR20], tmem[UR11], tmem[UR38], idesc[UR39], UPT ;  /* 0x00ff2614120075ea */ /* 0x0005e2000ba0000b */
[----:B------:R-:W-:Y:S01]  /*4190*/  UMOV UR15, 0x40004040 ;  /* 0x40004040000f7882 */ /* 0x000fe20000000000 */
[----:B------:R-:W-:Y:S01]  /*41a0*/  UMOV UR13, 0x40004040 ;  /* 0x40004040000d7882 */ /* 0x000fe20000000000 */
[----:B------:R-:W-:Y:S01]  /*41b0*/  UMOV UR9, 0x40004040 ;  /* 0x4000404000097882 */ /* 0x000fe20000000000 */
[----:B------:R2:W-:Y:S01]  /*41c0*/  UTCHMMA.2CTA gdesc[UR14], gdesc[UR16], tmem[UR11], tmem[UR36], idesc[UR37], UPT ;  /* 0x00ff24100e0075ea */ /* 0x0005e2000ba0000b */
[----:B------:R2:W-:Y:S01]  /*41d0*/  UTCHMMA.2CTA gdesc[UR8], gdesc[UR12], tmem[UR11], tmem[UR34], idesc[UR35], UPT ;  /* 0x00ff220c080075ea */ /* 0x0005e2000ba0000b */
[----:B------:R2:W-:Y:S01]  /*41e0*/  UTCBAR.2CTA.MULTICAST [UR25], URZ, UR28 ;  /* 0x000000ff190073e9 */ /* 0x0005e2000820081c */
[----:B------:R-:W-:Y:S01]  /*41f0*/  UMOV UR10, UR23 ;  /* 0x00000017000a7c82 */ /* 0x000fe20008000000 */
[----:B------:R-:W-:Y:S05]  /*4200*/  BRA.U UP0, `(.L_x_79) ;  /* 0xfffffffd00507547 */ /* 0x000fea000b83ffff */
.L_x_76:
[----:B--2---:R-:W-:Y:S01]  /*4210*/  UIADD3 UR4, UPT, UPT, UR31, 0x100, URZ ;  /* 0x000001001f047890 */ /* 0x004fe2000fffe0ff */
[----:B------:R-:W-:-:S08]  /*4220*/  UMOV UR22, UR27 ;  /* 0x0000001b00167c82 */ /* 0x000fd00008000000 */
[----:B------:R2:W-:Y:S01]  /*4230*/  UTCBAR.2CTA.MULTICAST [UR4], URZ, UR42 ;  /* 0x000000ff040073e9 */ /* 0x0005e2000820082a */
[----:B------:R-:W-:Y:S02]  /*4240*/  NOP ;  /* 0x0000000000007918 */ /* 0x000fe40000000000 */
.L_x_74:
[----:B--2---:R-:W-:Y:S01]  /*4250*/  UIADD3 UR4, UPT, UPT, UR32, 0x1, URZ ;  /* 0x0000000120047890 */ /* 0x004fe2000fffe0ff */
[----:B------:R-:W-:-:S03]  /*4260*/  ISETP.NE.AND P0, PT, R8, 0x2, PT ;  /* 0x000000020800780c */ /* 0x000fc60003f05270 */
[----:B------:R-:W-:Y:S01]  /*4270*/  UISETP.NE.AND UP0, UPT, UR4, 0x4, UPT ;  /* 0x000000040400788c */ /* 0x000fe2000bf05270 */
[----:B-1----:R-:W-:Y:S02]  /*4280*/  SEL R0, RZ, 0x1, P0 ;  /* 0x00000001ff007807 */ /* 0x002fe40000000000 */
[----:B------:R-:W-:Y:S01]  /*4290*/  SEL R8, R8, RZ, P0 ;  /* 0x000000ff08087207 */ /* 0x000fe20000000000 */
[----:B------:R-:W-:Y:S01]  /*42a0*/  USEL UR5, URZ, 0x1, UP0 ;  /* 0x00000001ff057887 */ /* 0x000fe20008000000 */
[----:B------:R-:W-:Y:S01]  /*42b0*/  LOP3.LUT R3, R3, R0, RZ, 0x3c, !PT ;  /* 0x0000000003037212 */ /* 0x000fe200078e3cff */
[----:B------:R-:W-:-:S04]  /*42c0*/  USEL UR32, UR4, URZ, UP0 ;  /* 0x000000ff04207287 */ /* 0x000fc80008000000 */
[----:B------:R-:W-:Y:S01]  /*42d0*/  LOP3.LUT R9, R9, UR5, RZ, 0x3c, !PT ;  /* 0x0000000509097c12 */ /* 0x000fe2000f8e3cff */
[----:B------:R-:W-:Y:S07]  /*42e0*/  @P1 BRA `(.L_x_80) ;  /* 0xfffffff800881947 */ /* 0x000fee000383ffff */
[----:B------:R-:W1:Y:S01]  /*42f0*/  S2UR UR8, SR_CgaCtaId ;  /* 0x00000000000879c3 */ /* 0x000e620000008800 */
[----:B------:R-:W-:Y:S01]  /*4300*/  ELECT P0, URZ, PT ;  /* 0x0000000000ff782f */ /* 0x000fe20003800000 */
[----:B------:R-:W-:Y:S01]  /*4310*/  HFMA2 R0, -RZ, RZ, 0, 5.9604644775390625e-08 ;  /* 0x00000001ff007431 */ /* 0x000fe200000001ff */
[----:B------:R-:W-:-:S05]  /*4320*/  UMOV UR4, 0x40 ;  /* 0x0000004000047882 */ /* 0x000fca0000000000 */
[----:B------:R-:W-:Y:S01]  /*4330*/  UVIRTCOUNT.DEALLOC.SMPOOL 0x80 ;  /* 0x000000800000784c */ /* 0x000fe20000000000 */
[----:B------:R-:W-:Y:S02]  /*4340*/  UISETP.NE.AND UP1, UPT, UR46, URZ, UPT ;  /* 0x000000ff2e00728c */ /* 0x000fe4000bf25270 */
[----:B-1----:R-:W-:-:S09]  /*4350*/  ULEA UR8, UR8, UR4, 0x18 ;  /* 0x0000000408087291 */ /* 0x002fd2000f8ec0ff */
[----:B------:R1:W-:Y:S01]  /*4360*/  @P0 STS.U8 [UR8+0x1c], R0 ;  /* 0x00001c00ff000988 */ /* 0x0003e20008000008 */
[----:B------:R-:W-:Y:S05]  /*4370*/  BRA.U UP1, `(.L_x_81) ;  /* 0x0000000101a07547 */ /* 0x000fea000b800000 */
[----:B------:R-:W-:Y:S01]  /*4380*/  UIADD3 UR7, UPT, UPT, UR26, 0x120, URZ ;  /* 0x000001201a077890 */ /* 0x000fe2000fffe0ff */
[----:B------:R-:W-:-:S03]  /*4390*/  SHF.L.U32 R2, R9, 0x1f, RZ ;  /* 0x0000001f09027819 */ /* 0x000fc600000006ff */
[----:B------:R-:W-:-:S09]  /*43a0*/  ULEA UR4, UR32, UR7, 0x3 ;  /* 0x0000000720047291 */ /* 0x000fd2000f8e18ff */
[----:B------:R-:W2:Y:S02]  /*43b0*/  SYNCS.PHASECHK.TRANS64.TRYWAIT P0, [UR4], R2 ;  /* 0x00000002ff0075a7 */ /* 0x000ea40008001104 */
[----:B--2---:R-:W-:Y:S05]  /*43c0*/  @!P0 BRA `(.L_x_82) ;  /* 0x0000004c00c88947 */ /* 0x004fea0003800000 */
.L_x_188:
        /* <DEDUP_REMOVED lines=9> */
.L_x_190:
        /* <DEDUP_REMOVED lines=9> */
.L_x_192:
[----:B------:R-:W-:-:S04]  /*44f0*/  UIADD3 UR4, UPT, UPT, UR4, 0x1, URZ ;  /* 0x0000000104047890 */ /* 0x000fc8000fffe0ff */
[----:B------:R-:W-:-:S04]  /*4500*/  UISETP.NE.AND UP0, UPT, UR4, 0x4, UPT ;  /* 0x000000040400788c */ /* 0x000fc8000bf05270 */
[----:B------:R-:W-:Y:S02]  /*4510*/  USEL UR5, URZ, 0x1, UP0 ;  /* 0x00000001ff057887 */ /* 0x000fe40008000000 */
[----:B------:R-:W-:-:S04]  /*4520*/  USEL UR4, UR4, URZ, UP0 ;  /* 0x000000ff04047287 */ /* 0x000fc80008000000 */
[----:B------:R-:W-:Y:S01]  /*4530*/  ULEA UR4, UR4, UR7, 0x3 ;  /* 0x0000000704047291 */ /* 0x000fe2000f8e18ff */
[----:B------:R-:W-:-:S04]  /*4540*/  LOP3.LUT R2, R2, UR5, RZ, 0x3c, !PT ;  /* 0x0000000502027c12 */ /* 0x000fc8000f8e3cff */
[----:B------:R-:W-:Y:S01]  /*4550*/  SHF.L.U32 R2, R2, 0x1f, RZ ;  /* 0x0000001f02027819 */ /* 0x000fe200000006ff */
[----:B-1----:R-:W-:-:S04]  /*4560*/  IMAD.U32 R0, RZ, RZ, UR4 ;  /* 0x00000004ff007e24 */ /* 0x002fc8000f8e00ff */
[----:B------:R1:W2:Y:S03]  /*4570*/  SYNCS.PHASECHK.TRANS64.TRYWAIT P0, [R0+URZ], R2 ;  /* 0x00000002000075a7 */ /* 0x0002a600080011ff */
[----:B--2---:R-:W-:Y:S05]  /*4580*/  @!P0 NANOSLEEP.SYNCS 0x989680 ;  /* 0x009896800000895d */ /* 0x004fea0003900000 */
[----:B------:R-:W2:Y:S02]  /*4590*/  @!P0 SYNCS.PHASECHK.TRANS64 P0, [R0+URZ], R2 ;  /* 0x00000002000085a7 */ /* 0x000ea400080010ff */
[----:B--2---:R-:W-:Y:S05]  /*45a0*/  @P0 BRA `(.L_x_85) ;  /* 0x0000000000200947 */ /* 0x004fea0003800000 */
.L_x_86:
[----:B--2---:R2:W4:Y:S02]  /*45b0*/  SYNCS.PHASECHK.TRANS64.TRYWAIT P0, [R0+URZ], R2 ;  /* 0x00000002000075a7 */ /* 0x00452400080011ff */
[----:B----4-:R-:W-:Y:S05]  /*45c0*/  @!P0 NANOSLEEP.SYNCS 0x989680 ;  /* 0x009896800000895d */ /* 0x010fea0003900000 */
[----:B------:R-:W4:Y:S02]  /*45d0*/  @!P0 SYNCS.PHASECHK.TRANS64 P0, [R0+URZ], R2 ;  /* 0x00000002000085a7 */ /* 0x000f2400080010ff */
[----:B----4-:R-:W-:Y:S05]  /*45e0*/  @!P0 BRA `(.L_x_86) ;  /* 0xfffffffc00f08947 */ /* 0x010fea000383ffff */
[----:B------:R-:W-:Y:S05]  /*45f0*/  BRA `(.L_x_85) ;  /* 0x00000000000c7947 */ /* 0x000fea0003800000 */
.L_x_81:
[----:B------:R-:W-:-:S04]  /*4600*/  UIADD3 UR4, UPT, UPT, UR26, 0x160, URZ ;  /* 0x000001601a047890 */ /* 0x000fc8000fffe0ff */
[----:B------:R-:W-:-:S09]  /*4610*/  UPRMT UR4, UR45, 0x654, UR4 ;  /* 0x000006542d047896 */ /* 0x000fd20008000004 */
[----:B------:R-:W-:Y:S03]  /*4620*/  SYNCS.ARRIVE.TRANS64.RED.A1T0 RZ, [UR4], RZ ;  /* 0x000000ffffff79a7 */ /* 0x000fe60008100404 */
.L_x_85:
[----:B-12---:R-:W-:Y:S01]  /*4630*/  SHF.L.U32 R2, RZ, 0x1f, RZ ;  /* 0x0000001fff027819 */ /* 0x006fe200000006ff */
[----:B------:R-:W-:Y:S01]  /*4640*/  UIADD3 UR4, UPT, UPT, UR26, 0x160, URZ ;  /* 0x000001601a047890 */ /* 0x000fe2000fffe0ff */
[----:B------:R-:W-:Y:S02]  /*4650*/  PLOP3.LUT P0, PT, PT, PT, UP1, 0x80, 0x8 ;  /* 0x000000000008781c */ /* 0x000fe40003f0f018 */
[----:B------:R-:W1:Y:S02]  /*4660*/  SYNCS.PHASECHK.TRANS64.TRYWAIT P1, [UR26+0x160], R2 ;  /* 0x00016002ff0075a7 */ /* 0x000e64000802111a */
[----:B-1----:R-:W-:Y:S09]  /*4670*/  @!P1 BRA `(.L_x_87) ;  /* 0x0000004c00649947 */ /* 0x002ff20003800000 */
.L_x_194:
[----:B------:R-:W-:Y:S01]  /*4680*/  @!UP1 UPRMT UR4, UR45, 0x654, UR4 ;  /* 0x000006542d049896 */ /* 0x000fe20008000004 */
[----:B------:R-:W-:Y:S01]  /*4690*/  UMOV UR5, 0xffff ;  /* 0x0000ffff00057882 */ /* 0x000fe20000000000 */
[----:B------:R-:W-:-:S07]  /*46a0*/  UMOV UR6, 0x1 ;  /* 0x0000000100067882 */ /* 0x000fce0000000000 */
[----:B------:R-:W-:Y:S01]  /*46b0*/  @!P0 SYNCS.ARRIVE.TRANS64.RED.A1T0 RZ, [UR4], RZ ;  /* 0x000000ffffff89a7 */ /* 0x000fe20008100404 */
[----:B------:R-:W-:Y:S01]  /*46c0*/  NOP ;  /* 0x0000000000007918 */ /* 0x000fe20000000000 */
[----:B-1----:R-:W1:Y:S01]  /*46d0*/  LDS R0, [UR8+0x14] ;  /* 0x00001408ff007984 */ /* 0x002e620008000800 */
[----:B------:R-:W-:-:S04]  /*46e0*/  ULOP3.LUT UR4, UR44, 0xffff, URZ, 0xc0, !UPT ;  /* 0x0000ffff2c047892 */ /* 0x000fc8000f8ec0ff */
[----:B------:R-:W-:-:S04]  /*46f0*/  USHF.R.U32.HI UR4, URZ, 0x5, UR4 ;  /* 0x00000005ff047899 */ /* 0x000fc80008011604 */
[----:B------:R-:W-:Y:S02]  /*4700*/  USHF.L.U32 UR5, UR5, UR4, URZ ;  /* 0x0000000405057299 */ /* 0x000fe400080006ff */
[----:B------:R-:W-:-:S04]  /*4710*/  USHF.L.U32 UR4, UR6, UR4, URZ ;  /* 0x0000000406047299 */ /* 0x000fc800080006ff */
[----:B-1----:R-:W-:-:S04]  /*4720*/  LOP3.LUT R0, R0, UR5, RZ, 0xc0, !PT ;  /* 0x0000000500007c12 */ /* 0x002fc8000f8ec0ff */
[----:B------:R-:W-:-:S13]  /*4730*/  ISETP.NE.AND P0, PT, R0, UR5, PT ;  /* 0x0000000500007c0c */ /* 0x000fda000bf05270 */
[----:B------:R-:W-:Y:S05]  /*4740*/  @P0 BRA `(.L_x_88) ;  /* 0x0000000000580947 */ /* 0x000fea0003800000 */
[----:B------:R-:W1:Y:S02]  /*4750*/  LDS R0, [UR8+0x18] ;  /* 0x00001808ff007984 */ /* 0x000e640008000800 */
[----:B-1----:R-:W-:-:S04]  /*4760*/  LOP3.LUT R0, R0, UR4, RZ, 0xc0, !PT ;  /* 0x0000000400007c12 */ /* 0x002fc8000f8ec0ff */
[----:B------:R-:W-:-:S13]  /*4770*/  ISETP.NE.AND P0, PT, R0, UR4, PT ;  /* 0x0000000400007c0c */ /* 0x000fda000bf05270 */
[----:B------:R-:W-:Y:S05]  /*4780*/  @P0 BRA `(.L_x_89) ;  /* 0x00000000003c0947 */ /* 0x000fea0003800000 */
[----:B------:R-:W1:Y:S01]  /*4790*/  S2R R2, SR_LANEID ;  /* 0x0000000000027919 */ /* 0x000e620000000000 */
[----:B------:R-:W-:-:S06]  /*47a0*/  ULOP3.LUT UR5, URZ, UR5, URZ, 0x33, !UPT ;  /* 0x00000005ff057292 */ /* 0x000fcc000f8e33ff */
[----:B------:R-:W-:-:S04]  /*47b0*/  IMAD.U32 R0, RZ, RZ, UR5 ;  /* 0x00000005ff007e24 */ /* 0x000fc8000f8e00ff */
[----:B------:R2:W4:Y:S02]  /*47c0*/  REDUX UR7, R0 ;  /* 0x00000000000773c4 */ /* 0x0005240000000000 */
[----:B------:R1:W-:Y:S01]  /*47d0*/  UTCATOMSWS.AND URZ, UR5 ;  /* 0x0000000500ff79e3 */ /* 0x0003e20008000000 */
[----:B--2---:R-:W-:Y:S01]  /*47e0*/  LOP3.LUT R0, RZ, UR4, RZ, 0x33, !PT ;  /* 0x00000004ff007c12 */ /* 0x004fe2000f8e33ff */
[----:B------:R-:W-:Y:S02]  /*47f0*/  VOTEU.ANY UR4, UPT, PT ;  /* 0x0000000000047886 */ /* 0x000fe400038e0100 */
[----:B------:R-:W-:Y:S02]  /*4800*/  UFLO.U32 UR4, UR4 ;  /* 0x00000004000472bd */ /* 0x000fe400080e0000 */
[----:B------:R-:W2:Y:S04]  /*4810*/  REDUX UR6, R0 ;  /* 0x00000000000673c4 */ /* 0x000ea80000000000 */
[----:B-1----:R-:W-:-:S02]  /*4820*/  ISETP.EQ.U32.AND P0, PT, R2, UR4, PT ;  /* 0x0000000402007c0c */ /* 0x002fc4000bf02070 */
[----:B----4-:R-:W-:-:S11]  /*4830*/  MOV R2, UR7 ;  /* 0x0000000700027c02 */ /* 0x010fd60008000f00 */
[----:B------:R1:W-:Y:S01]  /*4840*/  @P0 ATOMS.AND RZ, [UR8+0x14], R2 ;  /* 0x00001402ffff098c */ /* 0x0003e2000a800008 */
[----:B--2---:R-:W-:-:S05]  /*4850*/  IMAD.U32 R0, RZ, RZ, UR6 ;  /* 0x00000006ff007e24 */ /* 0x004fca000f8e00ff */
[----:B------:R1:W-:Y:S01]  /*4860*/  @P0 ATOMS.AND RZ, [UR8+0x18], R0 ;  /* 0x00001800ffff098c */ /* 0x0003e2000a800008 */
[----:B------:R-:W-:Y:S05]  /*4870*/  BRA `(.L_x_90) ;  /* 0x0000000000147947 */ /* 0x000fea0003800000 */
.L_x_89:
[----:B------:R-:W-:Y:S02]  /*4880*/  MOV R2, 0x48a0 ;  /* 0x000048a000027802 */ /* 0x000fe40000000f00 */
[----:B---3-5:R-:W-:Y:S05]  /*4890*/  CALL.REL.NOINC `($__internal_0_$__cuda_sm10x_tcgen05_guardrail_trap_col_being_dealloced_not_returned_by_alloc) ;  /* 0x0000005000447944 */ /* 0x028fea0003c00000 */
[----:B------:R-:W-:Y:S05]  /*48a0*/  BRA `(.L_x_90) ;  /* 0x0000000000087947 */ /* 0x000fea0003800000 */
.L_x_88:
[----:B------:R-:W-:Y:S02]  /*48b0*/  MOV R2, 0x48d0 ;  /* 0x000048d000027802 */ /* 0x000fe40000000f00 */
[----:B---3-5:R-:W-:Y:S05]  /*48c0*/  CALL.REL.NOINC `($__internal_2_$__cuda_sm10x_tcgen05_guardrail_trap_unallocated_columns_being_dealloced) ;  /* 0x0000005000507944 */ /* 0x028fea0003c00000 */
.L_x_90:
[----:B------:R-:W-:Y:S01]  /*48d0*/  NOP ;  /* 0x0000000000007918 */ /* 0x000fe20000000000 */
[----:B------:R-:W-:Y:S05]  /*48e0*/  EXIT ;  /* 0x000000000000794d */ /* 0x000fea0003800000 */
.L_x_61:
[----:B------:R-:W-:-:S09]  /*48f0*/  UISETP.NE.OR UP0, UPT, UR21, 0x3, !UP4 ;  /* 0x000000031500788c */ /* 0x000fd2000e705670 */
[----:B------:R-:W-:Y:S05]  /*4900*/  BRA.U UP0, `(.L_x_91) ;  /* 0x00000011005c7547 */ /* 0x000fea000b800000 */
[----:B------:R-:W2:Y:S01]  /*4910*/  S2UR UR10, SR_CgaCtaId ;  /* 0x00000000000a79c3 */ /* 0x000ea20000008800 */
[----:B------:R-:W3:Y:S01]  /*4920*/  LDCU UR31, c[0x0][0x370] ;  /* 0x00006e00ff1f77ac */ /* 0x000ee20008000800 */
[----:B------:R-:W-:Y:S02]  /*4930*/  HFMA2 R13, -RZ, RZ, 0, 0 ;  /* 0x00000000ff0d7431 */ /* 0x000fe400000001ff */
[----:B------:R-:W-:Y:S01]  /*4940*/  IMAD.MOV.U32 R15, RZ, RZ, 0x1 ;  /* 0x00000001ff0f7424 */ /* 0x000fe200078e00ff */
[----:B------:R-:W-:Y:S01]  /*4950*/  MOV R7, 0x2000 ;  /* 0x0000200000077802 */ /* 0x000fe20000000f00 */
[----:B------:R-:W3:Y:S01]  /*4960*/  LDCU.128 UR44, c[0x0][0xb10] ;  /* 0x00016200ff2c77ac */ /* 0x000ee20008000c00 */
[----:B------:R-:W-:Y:S01]  /*4970*/  IMAD.MOV.U32 R14, RZ, RZ, RZ ;  /* 0x000000ffff0e7224 */ /* 0x000fe200078e00ff */
[----:B------:R-:W4:Y:S01]  /*4980*/  LDC.64 R16, c[0x0][0x348] ;  /* 0x0000d200ff107b82 */ /* 0x000f220000000a00 */
[----:B------:R-:W1:Y:S01]  /*4990*/  LDCU UR30, c[0x0][0x374] ;  /* 0x00006e80ff1e77ac */ /* 0x000e620008000800 */
[----:B------:R-:W2:Y:S06]  /*49a0*/  LDCU UR15, c[0x0][0xb0c] ;  /* 0x00016180ff0f77ac */ /* 0x000eac0008000800 */
[----:B------:R-:W4:Y:S01]  /*49b0*/  LDC.64 R2, c[0x0][0x888] ;  /* 0x00022200ff027b82 */ /* 0x000f220000000a00 */
[----:B------:R-:W4:Y:S01]  /*49c0*/  LDCU UR49, c[0x0][0xb20] ;  /* 0x00016400ff3177ac */ /* 0x000f220008000800 */
[----:B------:R-:W4:Y:S06]  /*49d0*/  LDCU UR4, c[0x0][0xb30] ;  /* 0x00016600ff0477ac */ /* 0x000f2c0008000800 */
[----:B------:R-:W4:Y:S01]  /*49e0*/  LDC.64 R4, c[0x0][0x890] ;  /* 0x00022400ff047b82 */ /* 0x000f220000000a00 */
[----:B------:R-:W-:Y:S01]  /*49f0*/  UMOV UR21, 0x400 ;  /* 0x0000040000157882 */ /* 0x000fe20000000000 */
[----:B---3--:R-:W-:-:S02]  /*4a00*/  UIMAD.WIDE.U32 UR6, UR31, UR44, URZ ;  /* 0x0000002c1f0672a5 */ /* 0x008fc4000f8e00ff */
[----:B-1----:R-:W-:Y:S02]  /*4a10*/  UIMAD.WIDE.U32 UR8, UR30, UR47, URZ ;  /* 0x0000002f1e0872a5 */ /* 0x002fe4000f8e00ff */
[----:B--2---:R-:W-:Y:S02]  /*4a20*/  ULEA UR21, UR10, UR21, 0x18 ;  /* 0x000000150a157291 */ /* 0x004fe4000f8ec0ff */
[----:B------:R-:W-:Y:S02]  /*4a30*/  UPLOP3.LUT UP3, UPT, UPT, UPT, UPT, 0x40, 0x4 ;  /* 0x000000000004789c */ /* 0x000fe40003f6e870 */
[----:B------:R-:W-:Y:S02]  /*4a40*/  UIADD3 UR37, UPT, UPT, UR21, 0xa8, URZ ;  /* 0x000000a815257890 */ /* 0x000fe4000fffe0ff */
[----:B------:R-:W-:Y:S02]  /*4a50*/  UIADD3 UR33, UPT, UPT, UR21, 0x90, URZ ;  /* 0x0000009015217890 */ /* 0x000fe4000fffe0ff */
[----:B------:R-:W-:-:S02]  /*4a60*/  UIADD3 UR25, UPT, UPT, UR21, 0x98, URZ ;  /* 0x0000009815197890 */ /* 0x000fc4000fffe0ff */
[----:B------:R-:W-:Y:S01]  /*4a70*/  UIADD3 UR17, UPT, UPT, UR21, 0xa0, URZ ;  /* 0x000000a015117890 */ /* 0x000fe2000fffe0ff */
[----:B------:R-:W-:Y:S01]  /*4a80*/  UMOV UR6, UR7 ;  /* 0x0000000700067c82 */ /* 0x000fe20008000000 */
[----:B------:R-:W-:Y:S01]  /*4a90*/  UMOV UR41, UR9 ;  /* 0x0000000900297c82 */ /* 0x000fe20008000000 */
[----:B------:R-:W-:Y:S02]  /*4aa0*/  UISETP.GE.AND UP0, UPT, UR42, 0x1, UPT ;  /* 0x000000012a00788c */ /* 0x000fe4000bf06270 */
[----:B------:R-:W-:Y:S01]  /*4ab0*/  UISETP.NE.AND UP4, UPT, UR42, 0x1, UPT ;  /* 0x000000012a00788c */ /* 0x000fe2000bf85270 */
[----:B------:R-:W1:Y:S01]  /*4ac0*/  LDCU.64 UR22, c[0x0][0xb28] ;  /* 0x00016500ff1677ac */ /* 0x000e620008000a00 */
[----:B------:R-:W-:Y:S02]  /*4ad0*/  UISETP.NE.AND UP6, UPT, UR15, 0x1, UPT ;  /* 0x000000010f00788c */ /* 0x000fe4000bfc5270 */
[----:B------:R-:W-:Y:S02]  /*4ae0*/  UISETP.NE.AND UP5, UPT, UR46, 0x1, UPT ;  /* 0x000000012e00788c */ /* 0x000fe4000bfa5270 */
[----:B------:R-:W-:-:S02]  /*4af0*/  UPRMT UR37, UR10, 0x654, UR37 ;  /* 0x000006540a257896 */ /* 0x000fc40008000025 */
[----:B------:R-:W-:Y:S02]  /*4b00*/  USHF.R.U32.HI UR43, URZ, UR45, UR6 ;  /* 0x0000002dff2b7299 */ /* 0x000fe40008011606 */
[----:B------:R-:W-:Y:S02]  /*4b10*/  UPRMT UR40, UR10, 0x654, UR33 ;  /* 0x000006540a287896 */ /* 0x000fe40008000021 */
[----:B------:R-:W-:Y:S02]  /*4b20*/  UPRMT UR39, UR10, 0x654, UR25 ;  /* 0x000006540a277896 */ /* 0x000fe40008000019 */
[----:B------:R-:W-:Y:S02]  /*4b30*/  UPRMT UR38, UR10, 0x654, UR17 ;  /* 0x000006540a267896 */ /* 0x000fe40008000011 */
[----:B----4-:R-:W-:Y:S02]  /*4b40*/  USHF.R.U32.HI UR41, URZ, UR49, UR41 ;  /* 0x00000031ff297299 */ /* 0x010fe40008011629 */
[----:B------:R-:W-:-:S11]  /*4b50*/  UISETP.NE.AND UP2, UPT, UR4, 0x1, UPT ;  /* 0x000000010400788c */ /* 0x000fd6000bf45270 */
.L_x_102:
[C---:B------:R-:W-:Y:S02]  /*4b60*/  LEA R12, R14.reuse, UR21, 0x3 ;  /* 0x000000150e0c7c11 */ /* 0x040fe4000f8e18ff */
[----:B------:R-:W-:Y:S02]  /*4b70*/  SHF.L.U32 R0, R13, 0x1f, RZ ;  /* 0x0000001f0d007819 */ /* 0x000fe400000006ff */
[----:B------:R-:W-:Y:S02]  /*4b80*/  LEA R8, R14, UR21, 0x4 ;  /* 0x000000150e087c11 */ /* 0x000fe4000f8e20ff */
[----:B--2---:R-:W2:Y:S02]  /*4b90*/  SYNCS.PHASECHK.TRANS64.TRYWAIT P0, [R12+URZ+0xe0], R0 ;  /* 0x0000e0000c0075a7 */ /* 0x004ea400080011ff */
[----:B--2---:R-:W-:Y:S05]  /*4ba0*/  @!P0 BRA `(.L_x_92) ;  /* 0x0000004800308947 */ /* 0x004fea0003800000 */
.L_x_195:
[----:B------:R-:W3:Y:S01]  /*4bb0*/  LDS.128 R8, [R8+0x170] ;  /* 0x0001700008087984 */ /* 0x000ee20000000c00 */
[----:B------:R-:W-:Y:S01]  /*4bc0*/  UISETP.GE.AND UP0, UPT, UR42, 0x1, UPT ;  /* 0x000000012a00788c */ /* 0x000fe2000bf06270 */
[----:B------:R-:W-:Y:S01]  /*4bd0*/  @!PT LDS RZ, [RZ] ;  /* 0x00000000fffff984 */ /* 0x000fe20000000800 */
[----:B------:R-:W-:Y:S01]  /*4be0*/  @!PT LDS RZ, [RZ] ;  /* 0x00000000fffff984 */ /* 0x000fe20000000800 */
[----:B------:R-:W-:Y:S01]  /*4bf0*/  @!PT LDS RZ, [RZ] ;  /* 0x00000000fffff984 */ /* 0x000fe20000000800 */
[----:B------:R-:W-:Y:S01]  /*4c00*/  @!PT LDS RZ, [RZ] ;  /* 0x00000000fffff984 */ /* 0x000fe20000000800 */
[----:B------:R4:W-:Y:S06]  /*4c10*/  MEMBAR.ALL.CTA ;  /* 0x0000000000007992 */ /* 0x0009ec0000008000 */
[----:B----4-:R-:W4:Y:S01]  /*4c20*/  FENCE.VIEW.ASYNC.S ;  /* 0x00000000000073c6 */ /* 0x010f220000000000 */
[----:B---3--:R-:W-:Y:S11]  /*4c30*/  LOP3.LUT P0, RZ, R10, 0x1, RZ, 0xc0, !PT ;  /* 0x000000010aff7812 */ /* 0x008ff6000780c0ff */
[----:B------:R-:W-:Y:S02]  /*4c40*/  @!UPT UIADD3 URZ, UPT, UPT, URZ, URZ, URZ ;  /* 0x000000fffffff290 */ /* 0x000fe4000fffe0ff */
[----:B----4-:R-:W-:Y:S01]  /*4c50*/  VOTEU.ANY UP1, P0 ;  /* 0x0000000000ff7886 */ /* 0x010fe20000020100 */
[----:B------:R-:W-:Y:S11]  /*4c60*/  PLOP3.LUT P0, PT, PT, PT, UP1, 0x80, 0x8 ;  /* 0x000000000008781c */ /* 0x000ff60003f0f018 */
[----:B------:R-:W-:Y:S02]  /*4c70*/  @!UPT UIADD3 URZ, UPT, UPT, URZ, URZ, URZ ;  /* 0x000000fffffff290 */ /* 0x000fe4000fffe0ff */
[----:B--2---:R-:W-:Y:S02]  /*4c80*/  @P0 SHF.R.U32.HI R0, RZ, 0x10, R9 ;  /* 0x00000010ff000819 */ /* 0x004fe40000011609 */
[----:B------:R-:W-:Y:S02]  /*4c90*/  @P0 MOV R6, R8 ;  /* 0x0000000800060202 */ /* 0x000fe40000000f00 */
[----:B------:R-:W-:Y:S01]  /*4ca0*/  @P0 R2UR UR4, R0 ;  /* 0x00000000000402ca */ /* 0x000fe200000e0000 */
[----:B------:R-:W-:Y:S01]  /*4cb0*/  VIADD R0, R12, 0xf0 ;  /* 0x000000f00c007836 */ /* 0x000fe20000000000 */
[----:B------:R-:W-:Y:S02]  /*4cc0*/  @P0 LOP3.LUT R8, R9, 0xffff, RZ, 0xc0, !PT ;  /* 0x0000ffff09080812 */ /* 0x000fe400078ec0ff */
[----:B------:R-:W-:Y:S02]  /*4cd0*/  @P0 R2UR UR6, R6 ;  /* 0x00000000060602ca */ /* 0x000fe400000e0000 */
[----:B------:R-:W-:Y:S02]  /*4ce0*/  PRMT R0, RZ, 0x654, R0 ;  /* 0x00000654ff007816 */ /* 0x000fe40000000000 */
[----:B------:R-:W-:Y:S02]  /*4cf0*/  @P0 R2UR UR5, R8 ;  /* 0x00000000080502ca */ /* 0x000fe400000e0000 */
[----:B------:R2:W-:Y:S03]  /*4d00*/  SYNCS.ARRIVE.TRANS64.RED.A1T0 RZ, [R0+URZ], RZ ;  /* 0x000000ff00ff79a7 */ /* 0x0005e600081004ff */
[----:B------:R-:W-:Y:S04]  /*4d10*/  @UP1 UMOV UR29, UR4 ;  /* 0x00000004001d1c82 */ /* 0x000fe80008000000 */
[----:B------:R-:W-:Y:S04]  /*4d20*/  @UP1 UMOV UR14, UR6 ;  /* 0x00000006000e1c82 */ /* 0x000fe80008000000 */
[----:B------:R-:W-:Y:S01]  /*4d30*/  @UP1 UMOV UR13, UR5 ;  /* 0x00000005000d1c82 */ /* 0x000fe20008000000 */
[----:B------:R-:W-:Y:S05]  /*4d40*/  BRA.U !UP0, `(.L_x_93) ;  /* 0x0000000108a47547 */ /* 0x000fea000b800000 */
[----:B------:R-:W-:Y:S02]  /*4d50*/  UIMAD.WIDE.U32 UR18, UR13, UR47, URZ ;  /* 0x0000002f0d1272a5 */ /* 0x000fe4000f8e00ff */
[----:B------:R-:W-:Y:S02]  /*4d60*/  UIMAD.WIDE.U32 UR26, UR14, UR44, URZ ;  /* 0x0000002c0e1a72a5 */ /* 0x000fe4000f8e00ff */
[----:B------:R-:W-:Y:S02]  /*4d70*/  USEL UR4, UR30, UR41, !UP5 ;  /* 0x000000291e047287 */ /* 0x000fe4000e800000 */
[----:B------:R-:W-:Y:S02]  /*4d80*/  USEL UR7, UR31, UR43, !UP6 ;  /* 0x0000002b1f077287 */ /* 0x000fe4000f000000 */
[----:B-1----:R-:W-:Y:S02]  /*4d90*/  UIMAD.WIDE.U32 UR8, UR4, UR22, URZ ;  /* 0x00000016040872a5 */ /* 0x002fe4000f8e00ff */
[----:B------:R-:W-:Y:S01]  /*4da0*/  UIMAD.WIDE.U32 UR10, UR7, UR22, URZ ;  /* 0x00000016070a72a5 */ /* 0x000fe2000f8e00ff */
[----:B------:R-:W-:Y:S02]  /*4db0*/  UMOV UR5, UR19 ;  /* 0x0000001300057c82 */ /* 0x000fe40008000000 */
[----:B------:R-:W-:Y:S03]  /*4dc0*/  USHF.R.U32.HI UR6, URZ, UR49, UR5 ;  /* 0x00000031ff067299 */ /* 0x000fe60008011605 */
[----:B------:R-:W-:Y:S01]  /*4dd0*/  UMOV UR5, UR27 ;  /* 0x0000001b00057c82 */ /* 0x000fe20008000000 */
[----:B------:R-:W-:Y:S02]  /*4de0*/  USEL UR6, UR13, UR6, !UP5 ;  /* 0x000000060d067287 */ /* 0x000fe4000e800000 */
[----:B------:R-:W-:Y:S03]  /*4df0*/  USHF.R.U32.HI UR12, URZ, UR45, UR5 ;  /* 0x0000002dff0c7299 */ /* 0x000fe60008011605 */
[----:B------:R-:W-:Y:S02]  /*4e00*/  UMOV UR5, UR9 ;  /* 0x0000000900057c82 */ /* 0x000fe40008000000 */
[----:B------:R-:W-:Y:S03]  /*4e10*/  @UP4 USHF.R.U32.HI UR4, URZ, UR23, UR5 ;  /* 0x00000017ff044299 */ /* 0x000fe60008011605 */
[----:B------:R-:W-:Y:S01]  /*4e20*/  UMOV UR5, UR11 ;  /* 0x0000000b00057c82 */ /* 0x000fe20008000000 */
[----:B------:R-:W-:Y:S02]  /*4e30*/  UIMAD UR4, UR42, UR4, URZ ;  /* 0x000000042a0472a4 */ /* 0x000fe4000f8e02ff */
[----:B------:R-:W-:Y:S02]  /*4e40*/  @UP4 USHF.R.U32.HI UR7, URZ, UR23, UR5 ;  /* 0x00000017ff074299 */ /* 0x000fe40008011605 */
[----:B------:R-:W-:Y:S02]  /*4e50*/  UIMAD.WIDE.U32 UR10, UR6, UR22, URZ ;  /* 0x00000016060a72a5 */ /* 0x000fe4000f8e00ff */
[----:B------:R-:W-:Y:S02]  /*4e60*/  USEL UR5, UR14, UR12, !UP6 ;  /* 0x0000000c0e057287 */ /* 0x000fe4000f000000 */
[----:B------:R-:W-:Y:S02]  /*4e70*/  UIMAD UR8, UR42, UR7, URZ ;  /* 0x000000072a0872a4 */ /* 0x000fe4000f8e02ff */
[----:B------:R-:W-:Y:S03]  /*4e80*/  UISETP.GE.AND UP0, UPT, UR6, UR4, UPT ;  /* 0x000000040600728c */ /* 0x000fe6000bf06270 */
[----:B------:R-:W-:Y:S01]  /*4e90*/  UMOV UR4, UR11 ;  /* 0x0000000b00047c82 */ /* 0x000fe20008000000 */
[----:B------:R-:W-:Y:S02]  /*4ea0*/  UISETP.GE.OR UP0, UPT, UR5, UR8, UP0 ;  /* 0x000000080500728c */ /* 0x000fe40008706670 */
[----:B------:R-:W-:Y:S02]  /*4eb0*/  USHF.R.U32.HI UR4, URZ, UR23, UR4 ;  /* 0x00000017ff047299 */ /* 0x000fe40008011604 */
[----:B------:R-:W-:Y:S02]  /*4ec0*/  UIMAD.WIDE.U32 UR8, UR5, UR22, URZ ;  /* 0x00000016050872a5 */ /* 0x000fe4000f8e00ff */
[----:B------:R-:W-:Y:S04]  /*4ed0*/  USEL UR10, UR6, UR4, !UP4 ;  /* 0x00000004060a7287 */ /* 0x000fe8000e000000 */
[----:B------:R-:W-:Y:S01]  /*4ee0*/  UIADD3 UR11, UPT, UPT, -UR10, URZ, URZ ;  /* 0x000000ff0a0b7290 */ /* 0x000fe2000fffe1ff */
[----:B------:R-:W-:Y:S02]  /*4ef0*/  @!UP0 UMOV UR4, UR9 ;  /* 0x0000000900048c82 */ /* 0x000fe40008000000 */
[----:B------:R-:W-:Y:S02]  /*4f00*/  @!UP0 USHF.R.U32.HI UR4, URZ, UR23, UR4 ;  /* 0x00000017ff048299 */ /* 0x000fe40008011604 */
[----:B------:R-:W-:Y:S02]  /*4f10*/  UIMAD UR8, UR42, UR11, UR6 ;  /* 0x0000000b2a0872a4 */ /* 0x000fe4000f8e0206 */
[----:B------:R-:W-:Y:S04]  /*4f20*/  @!UP0 USEL UR4, UR5, UR4, !UP4 ;  /* 0x0000000405048287 */ /* 0x000fe8000e000000 */
[----:B------:R-:W-:Y:S02]  /*4f30*/  @!UP0 UIMAD UR8, UR7, UR8, UR4 ;  /* 0x00000008070882a4 */ /* 0x000fe4000f8e0204 */
[----:B------:R-:W-:Y:S02]  /*4f40*/  @!UP0 UIADD3 UR9, UPT, UPT, UR10, -UR4, URZ ;  /* 0x800000040a098290 */ /* 0x000fe4000fffe0ff */
[----:B------:R-:W-:Y:S02]  /*4f50*/  UIADD3 UR4, UPT, UPT, -UR5, URZ, URZ ;  /* 0x000000ff05047290 */ /* 0x000fe4000fffe1ff */
[----:B------:R-:W-:Y:S02]  /*4f60*/  UIADD3 UR7, UPT, UPT, -UR6, URZ, URZ ;  /* 0x000000ff06077290 */ /* 0x000fe4000fffe1ff */
[----:B------:R-:W-:Y:S02]  /*4f70*/  @!UP0 UIMAD UR6, UR9, UR42, UR5 ;  /* 0x0000002a090682a4 */ /* 0x000fe4000f8e0205 */
[----:B------:R-:W-:Y:S02]  /*4f80*/  UIMAD UR14, UR15, UR4, UR14 ;  /* 0x000000040f0e72a4 */ /* 0x000fe4000f8e020e */
[----:B------:R-:W-:Y:S01]  /*4f90*/  UIMAD UR13, UR46, UR7, UR13 ;  /* 0x000000072e0d72a4 */ /* 0x000fe2000f8e020d */
[----:B------:R-:W-:Y:S02]  /*4fa0*/  @!UP0 UMOV UR5, UR8 ;  /* 0x0000000800058c82 */ /* 0x000fe40008000000 */
[----:B------:R-:W-:Y:S02]  /*4fb0*/  UIMAD UR14, UR5, UR15, UR14 ;  /* 0x0000000f050e72a4 */ /* 0x000fe4000f8e020e */
[----:B------:R-:W-:Y:S11]  /*4fc0*/  UIMAD UR13, UR6, UR46, UR13 ;  /* 0x0000002e060d72a4 */ /* 0x000ff6000f8e020d */
[----:B------:R-:W-:Y:S01]  /*4fd0*/  @!UPT UIADD3 URZ, UPT, UPT, URZ, URZ, URZ ;  /* 0x000000fffffff290 */ /* 0x000fe2000fffe0ff */
.L_x_93:
[----:B------:R-:W3:Y:S01]  /*4fe0*/  @!UP2 LDCU.128 UR8, c[0x0][0xb10] ;  /* 0x00016200ff08a7ac */ /* 0x000ee20008000c00 */
[C---:B------:R-:W-:Y:S02]  /*4ff0*/  ISETP.NE.U32.AND P1, PT, R4.reuse, RZ, PT ;  /* 0x000000ff0400720c */ /* 0x040fe40003f25070 */
[----:B------:R-:W-:Y:S02]  /*5000*/  ISETP.NE.U32.AND P0, PT, R4, RZ, PT ;  /* 0x000000ff0400720c */ /* 0x000fe40003f05070 */
[C---:B------:R-:W-:Y:S02]  /*5010*/  ISETP.NE.AND.EX P1, PT, R5.reuse, RZ, PT, P1 ;  /* 0x000000ff0500720c */ /* 0x040fe40003f25310 */
[----:B------:R-:W-:Y:S01]  /*5020*/  ISETP.NE.AND.EX P0, PT, R5, RZ, PT, P0 ;  /* 0x000000ff0500720c */ /* 0x000fe20003f05300 */
[----:B------:R-:W4:Y:S01]  /*5030*/  @!UP2 LDCU UR5, c[0x0][0xb0c] ;  /* 0x00016180ff05a7ac */ /* 0x000f220008000800 */
[----:B------:R-:W-:Y:S01]  /*5040*/  SHF.L.U32 R9, R15, 0x1f, RZ ;  /* 0x0000001f0f097819 */ /* 0x000fe200000006ff */
[----:B------:R-:W-:Y:S02]  /*5050*/  USHF.L.U32 UR35, UR16, 0x7, URZ ;  /* 0x0000000710237899 */ /* 0x000fe400080006ff */
[----:B------:R-:W-:Y:S02]  /*5060*/  USHF.L.U32 UR34, UR20, 0x6, URZ ;  /* 0x0000000614227899 */ /* 0x000fe400080006ff */
[----:B---3--:R-:W-:Y:S07]  /*5070*/  UIMAD.WIDE.U32 UR6, UR14, UR8, URZ ;  /* 0x000000080e0672a5 */ /* 0x008fee000f8e00ff */
[----:B------:R-:W-:Y:S01]  /*5080*/  @!UP2 UMOV UR4, UR7 ;  /* 0x000000070004ac82 */ /* 0x000fe20008000000 */
[----:B----4-:R-:W-:Y:S02]  /*5090*/  @!UP2 UISETP.NE.AND UP0, UPT, UR5, 0x1, UPT ;  /* 0x000000010500a88c */ /* 0x010fe4000bf05270 */
[----:B------:R-:W-:Y:S02]  /*50a0*/  @!UP2 USHF.R.U32.HI UR4, URZ, UR9, UR4 ;  /* 0x00000009ff04a299 */ /* 0x000fe40008011604 */
[----:B------:R-:W-:Y:S02]  /*50b0*/  UIMAD.WIDE.U32 UR6, UR13, UR11, URZ ;  /* 0x0000000b0d0672a5 */ /* 0x000fe4000f8e00ff */
[----:B------:R-:W-:Y:S02]  /*50c0*/  @!UP2 USEL UR8, UR14, UR4, !UP0 ;  /* 0x000000040e08a287 */ /* 0x000fe4000c000000 */
[----:B------:R-:W-:Y:S03]  /*50d0*/  @!UP2 UISETP.NE.AND UP0, UPT, UR10, 0x1, UPT ;  /* 0x000000010a00a88c */ /* 0x000fe6000bf05270 */
[----:B------:R-:W-:Y:S02]  /*50e0*/  @!UP2 UMOV UR6, UR7 ;  /* 0x000000070006ac82 */ /* 0x000fe40008000000 */
[----:B------:R-:W3:Y:S02]  /*50f0*/  @!UP2 LDCU UR4, c[0x0][0xb20] ;  /* 0x00016400ff04a7ac */ /* 0x000ee40008000800 */
[----:B---3--:R-:W-:Y:S04]  /*5100*/  @!UP2 USHF.R.U32.HI UR6, URZ, UR4, UR6 ;  /* 0x00000004ff06a299 */ /* 0x008fe80008011606 */
[----:B------:R-:W-:Y:S04]  /*5110*/  @!UP2 USEL UR6, UR13, UR6, !UP0 ;  /* 0x000000060d06a287 */ /* 0x000fe8000c000000 */
[----:B------:R-:W-:Y:S02]  /*5120*/  @!UP2 UIADD3 UR4, UPT, UPT, -UR8, UR6, URZ ;  /* 0x000000060804a290 */ /* 0x000fe4000fffe1ff */
[----:B------:R-:W-:Y:S02]  /*5130*/  @!UP2 UIADD3 UR6, UPT, UPT, UR8, -UR6, URZ ;  /* 0x800000060806a290 */ /* 0x000fe4000fffe0ff */
[----:B------:R-:W-:Y:S02]  /*5140*/  @!UP2 UIMAD UR14, UR4, UR5, UR14 ;  /* 0x00000005040ea2a4 */ /* 0x000fe4000f8e020e */
[----:B------:R-:W-:Y:S01]  /*5150*/  @!UP2 UIMAD UR13, UR6, UR10, UR13 ;  /* 0x0000000a060da2a4 */ /* 0x000fe2000f8e020d */
[----:B------:R-:W-:Y:S11]  /*5160*/  BRA.U UP3, `(.L_x_94) ;  /* 0x0000000103107547 */ /* 0x000ff6000b800000 */
[----:B------:R-:W-:Y:S04]  /*5170*/  MOV R6, UR48 ;  /* 0x0000003000067c02 */ /* 0x000fe80008000f00 */
[----:B------:R-:W-:Y:S04]  /*5180*/  SHF.L.U32 R6, R6, 0x1f, RZ ;  /* 0x0000001f06067819 */ /* 0x000fe800000006ff */
[----:B------:R-:W3:Y:S02]  /*5190*/  SYNCS.PHASECHK.TRANS64.TRYWAIT P2, [UR21+0xd8], R6 ;  /* 0x0000d806ff0075a7 */ /* 0x000ee40008041115 */
[----:B---3--:R-:W-:Y:S05]  /*51a0*/  @!P2 BRA `(.L_x_95) ;  /* 0x0000004000c4a947 */ /* 0x008fea0003800000 */
.L_x_94:
[----:B------:R-:W-:Y:S05]  /*51b0*/  @!P1 BRA `(.L_x_96) ;  /* 0x0000000000309947 */ /* 0x000fea0003800000 */
[----:B------:R-:W-:Y:S01]  /*51c0*/  ISETP.NE.U32.AND P1, PT, R2, RZ, PT ;  /* 0x000000ff0200720c */ /* 0x000fe20003f25070 */
[----:B------:R-:W3:Y:S01]  /*51d0*/  LDCU.64 UR4, c[0x0][0x358] ;  /* 0x00006b00ff0477ac */ /* 0x000ee20008000a00 */
[----:B------:R-:W-:Y:S02]  /*51e0*/  IMAD.MOV.U32 R26, RZ, RZ, 0x1 ;  /* 0x00000001ff1a7424 */ /* 0x000fe400078e00ff */
[----:B------:R-:W-:Y:S11]  /*51f0*/  ISETP.NE.AND.EX P1, PT, R3, RZ, PT, P1 ;  /* 0x000000ff0300720c */ /* 0x000ff60003f25310 */
[----:B------:R-:W-:Y:S02]  /*5200*/  @!UPT UIADD3 URZ, UPT, UPT, URZ, URZ, URZ ;  /* 0x000000fffffff290 */ /* 0x000fe4000fffe0ff */
[----:B------:R-:W4:Y:S01]  /*5210*/  @P1 LDC.64 R10, c[0x0][0x888] ;  /* 0x00022200ff0a1b82 */ /* 0x000f220000000a00 */
[----:B--2---:R-:W-:Y:S04]  /*5220*/  @P1 IMAD R0, R4, UR36, RZ ;  /* 0x0000002404001c24 */ /* 0x004fe8000f8e02ff */
[----:B----4-:R-:W-:Y:S04]  /*5230*/  @P1 IMAD.WIDE R10, R0, 0x4, R10 ;  /* 0x00000004000a1825 */ /* 0x010fe800078e020a */
[----:B------:R-:W-:Y:S01]  /*5240*/  HFMA2 R0, -RZ, RZ, 0, 5.9604644775390625e-08 ;  /* 0x00000001ff007431 */ /* 0x000fe200000001ff */
[----:B---3-5:R3:W5:Y:S04]  /*5250*/  @P1 LDG.E R27, desc[UR4][R10.64] ;  /* 0x000000040a1b1981 */ /* 0x028768000c1e1900 */
[----:B------:R-:W-:Y:S01]  /*5260*/  @!P1 PRMT R26, R0, 0x7610, R26 ;  /* 0x00007610001a9816 */ /* 0x000fe2000000001a */
[----:B---3--:R-:W4:Y:S06]  /*5270*/  @!P1 LDC R27, c[0x0][0x880] ;  /* 0x00022000ff1b9b82 */ /* 0x008f2c0000000800 */
.L_x_96:
[----:B----45:R-:W-:Y:S01]  /*5280*/  @!P0 FSETP.EQ.AND P1, PT, R27, RZ, PT ;  /* 0x000000ff1b00820b */ /* 0x030fe20003f22000 */
[----:B------:R-:W-:Y:S01]  /*5290*/  @!UPT UIADD3 URZ, UPT, UPT, URZ, URZ, URZ ;  /* 0x000000fffffff290 */ /* 0x000fe2000fffe0ff */
[----:B------:R-:W-:Y:S11]  /*52a0*/  @!P0 BRA `(.L_x_97) ;  /* 0x0000000000188947 */ /* 0x000ff60003800000 */
[----:B------:R-:W-:Y:S02]  /*52b0*/  LOP3.LUT P0, RZ, R26, 0xff, RZ, 0xc0, !PT ;  /* 0x000000ff1aff7812 */ /* 0x000fe4000780c0ff */
[----:B------:R-:W-:Y:S04]  /*52c0*/  ISETP.NE.U32.AND P1, PT, R2, RZ, PT ;  /* 0x000000ff0200720c */ /* 0x000fe80003f25070 */
[----:B------:R-:W-:Y:S04]  /*52d0*/  ISETP.NE.AND.EX P1, PT, R3, RZ, PT, P1 ;  /* 0x000000ff0300720c */ /* 0x000fe80003f25310 */
[----:B------:R-:W-:Y:S03]  /*52e0*/  PLOP3.LUT P1, PT, P1, PT, PT, 0x8, 0x80 ;  /* 0x000000000080781c */ /* 0x000fe60000f2e170 */
[----:B------:R-:W-:Y:S11]  /*52f0*/  @P0 FSETP.EQ.AND P1, PT, R27, RZ, PT ;  /* 0x000000ff1b00020b */ /* 0x000ff60003f22000 */
[----:B------:R-:W-:Y:S02]  /*5300*/  @!UPT UIADD3 URZ, UPT, UPT, URZ, URZ, URZ ;  /* 0x000000fffffff290 */ /* 0x000fe4000fffe0ff */
.L_x_97:
[----:B------:R-:W3:Y:S01]  /*5310*/  SYNCS.PHASECHK.TRANS64.TRYWAIT P2, [UR21+0xb0], R9 ;  /* 0x0000b009ff0075a7 */ /* 0x000ee20008041115 */
[----:B------:R-:W-:Y:S04]  /*5320*/  ELECT P0, URZ, PT ;  /* 0x0000000000ff782f */ /* 0x000fe80003800000 */
[----:B------:R-:W-:Y:S11]  /*5330*/  PLOP3.LUT P1, PT, P1, P0, PT, 0xf2, 0x2f ;  /* 0x00000000002f781c */ /* 0x000ff60000f21e72 */
[----:B------:R-:W-:Y:S02]  /*5340*/  @!UPT UIADD3 URZ, UPT, UPT, URZ, URZ, URZ ;  /* 0x000000fffffff290 */ /* 0x000fe4000fffe0ff */
[----:B------:R-:W-:Y:S05]  /*5350*/  @!P1 IADD3 R8, P0, PT, R16, 0x580, RZ ;  /* 0x0000058010089810 */ /* 0x000fea0007f1e0ff */
[----:B--2---:R-:W-:Y:S01]  /*5360*/  @!P1 IMAD.X R6, RZ, RZ, R17, P0 ;  /* 0x000000ffff069224 */ /* 0x004fe200000e0611 */
[----:B---3--:R-:W-:Y:S07]  /*5370*/  @!P2 BRA `(.L_x_98) ;  /* 0x000000400068a947 */ /* 0x008fee0003800000 */
.L_x_198:
[----:B------:R-:W-:Y:S01]  /*5380*/  @!P1 R2UR UR5, R8 ;  /* 0x00000000080592ca */ /* 0x000fe200000e0000 */
[----:B------:R-:W-:Y:S01]  /*5390*/  VOTEU.ALL UP0, P1 ;  /* 0x0000000000ff7886 */ /* 0x000fe20000800000 */
[----:B------:R-:W-:Y:S01]  /*53a0*/  @!P1 R2UR UR4, R6 ;  /* 0x00000000060492ca */ /* 0x000fe200000e0000 */
[----:B--2---:R-:W-:Y:S01]  /*53b0*/  @!P1 IMAD.MOV.U32 R0, RZ, RZ, 0x2000 ;  /* 0x00002000ff009424 */ /* 0x004fe200078e00ff */
[----:B------:R-:W-:Y:S01]  /*53c0*/  UMOV UR6, 0x0 ;  /* 0x0000000000067882 */ /* 0x000fe20000000000 */
[----:B------:R-:W-:Y:S01]  /*53d0*/  UMOV UR7, 0x10000000 ;  /* 0x1000000000077882 */ /* 0x000fe20000000000 */
[----:B------:R-:W-:Y:S01]  /*53e0*/  @!UP0 UIADD3 UR32, UPT, UPT, UR21, 0x200, URZ ;  /* 0x0000020015208890 */ /* 0x000fe2000fffe0ff */
[----:B------:R-:W-:Y:S01]  /*53f0*/  @!P1 IADD3 R8, P0, PT, R16, 0x580, RZ ;  /* 0x0000058010089810 */ /* 0x000fe20007f1e0ff */
[----:B------:R-:W-:Y:S04]  /*5400*/  VOTEU.ALL UP0, P1 ;  /* 0x0000000000ff7886 */ /* 0x000fe80000800000 */
[----:B------:R-:W-:Y:S02]  /*5410*/  @!P1 IMAD.X R6, RZ, RZ, R17, P0 ;  /* 0x000000ffff069224 */ /* 0x000fe400000e0611 */
[----:B------:R-:W-:Y:S02]  /*5420*/  IMAD.U32 R10, RZ, RZ, UR5 ;  /* 0x00000005ff0a7e24 */ /* 0x000fe4000f8e00ff */
[----:B------:R-:W-:Y:S03]  /*5430*/  IMAD.U32 R11, RZ, RZ, UR4 ;  /* 0x00000004ff0b7e24 */ /* 0x000fe6000f8e00ff */
[----:B------:R-:W-:Y:S02]  /*5440*/  @!P1 R2UR UR4, R10 ;  /* 0x000000000a0492ca */ /* 0x000fe400000e0000 */
[----:B------:R-:W-:Y:S11]  /*5450*/  @!P1 R2UR UR5, R11 ;  /* 0x000000000b0592ca */ /* 0x000ff600000e0000 */
[----:B------:R-:W-:Y:S02]  /*5460*/  @!UPT UIADD3 URZ, UPT, UPT, URZ, URZ, URZ ;  /* 0x000000fffffff290 */ /* 0x000fe4000fffe0ff */
[----:B------:R2:W-:Y:S01]  /*5470*/  @!UP0 UTMALDG.3D [UR32], [UR4], desc[UR6] ;  /* 0x00000620040085b4 */ /* 0x0005e20008011000 */
[----:B------:R2:W-:Y:S01]  /*5480*/  @!P1 SYNCS.ARRIVE.TRANS64.RED.A0TR RZ, [UR21+0x90], R0 ;  /* 0x00009000ffff99a7 */ /* 0x0005e20008300415 */
[----:B------:R-:W-:Y:S01]  /*5490*/  SYNCS.ARRIVE.TRANS64.RED.A1T0 RZ, [UR40], RZ ;  /* 0x000000ffffff79a7 */ /* 0x000fe20008100428 */
[----:B------:R-:W3:Y:S02]  /*54a0*/  SYNCS.PHASECHK.TRANS64.TRYWAIT P2, [UR21+0xb8], R9 ;  /* 0x0000b809ff0075a7 */ /* 0x000ee40008041115 */
[----:B--23--:R-:W-:Y:S05]  /*54b0*/  @!P2 BRA `(.L_x_99) ;  /* 0x000000400030a947 */ /* 0x00cfea0003800000 */
.L_x_200:
        /* <DEDUP_REMOVED lines=8> */
[----:B------:R-:W-:Y:S01]  /*5540*/  @!UP0 UIADD3 UR24, UPT, UPT, UR21, 0x2200, URZ ;  /* 0x0000220015188890 */ /* 0x000fe2000fffe0ff */
[----:B------:R-:W-:Y:S01]  /*5550*/  VOTEU.ALL UP0, P1 ;  /* 0x0000000000ff7886 */ /* 0x000fe20000800000 */
[----:B------:R-:W-:Y:S01]  /*5560*/  UMOV UR27, UR35 ;  /* 0x00000023001b7c82 */ /* 0x000fe20008000000 */
[----:B------:R-:W-:Y:S02]  /*5570*/  UMOV UR28, UR36 ;  /* 0x00000024001c7c82 */ /* 0x000fe40008000000 */
[----:B------:R-:W-:Y:S02]  /*5580*/  IMAD.U32 R10, RZ, RZ, UR5 ;  /* 0x00000005ff0a7e24 */ /* 0x000fe4000f8e00ff */
[----:B------:R-:W-:Y:S02]  /*5590*/  IMAD.U32 R11, RZ, RZ, UR4 ;  /* 0x00000004ff0b7e24 */ /* 0x000fe4000f8e00ff */
[----:B------:R-:W-:Y:S01]  /*55a0*/  @!P1 IMAD.X R6, RZ, RZ, R17, P0 ;  /* 0x000000ffff069224 */ /* 0x000fe200000e0611 */
        /* <DEDUP_REMOVED lines=8> */
.L_x_202:
[----:B------:R-:W-:Y:S01]  /*5630*/  @!P1 R2UR UR5, R8 ;  /* 0x00000000080592ca */ /* 0x000fe200000e0000 */
[----:B------:R-:W-:Y:S01]  /*5640*/  VOTEU.ALL UP0, P1 ;  /* 0x0000000000ff7886 */ /* 0x000fe20000800000 */
[----:B------:R-:W-:Y:S01]  /*5650*/  @!P1 R2UR UR4, R6 ;  /* 0x00000000060492ca */ /* 0x000fe200000e0000 */
[----:B--2---:R-:W-:Y:S01]  /*5660*/  @!P1 IMAD.MOV.U32 R0, RZ, RZ, 0x2000 ;  /* 0x00002000ff009424 */ /* 0x004fe200078e00ff */
[----:B------:R-:W-:Y:S01]  /*5670*/  UMOV UR6, 0x0 ;  /* 0x0000000000067882 */ /* 0x000fe20000000000 */
[----:B------:R-:W-:Y:S01]  /*5680*/  UMOV UR7, 0x10000000 ;  /* 0x1000000000077882 */ /* 0x000fe20000000000 */
[----:B------:R-:W-:Y:S01]  /*5690*/  @!UP0 UIADD3 UR18, UPT, UPT, UR34, 0x20, URZ ;  /* 0x0000002022128890 */ /* 0x000fe2000fffe0ff */
[----:B------:R-:W-:Y:S01]  /*56a0*/  VIADD R14, R14, 0x1 ;  /* 0x000000010e0e7836 */ /* 0x000fe20000000000 */
[----:B------:R-:W-:Y:S01]  /*56b0*/  @!UP0 UIADD3 UR16, UPT, UPT, UR21, 0x4200, URZ ;  /* 0x0000420015108890 */ /* 0x000fe2000fffe0ff */
[----:B------:R-:W-:Y:S01]  /*56c0*/  VOTEU.ALL UP0, P1 ;  /* 0x0000000000ff7886 */ /* 0x000fe20000800000 */
[----:B------:R-:W-:Y:S01]  /*56d0*/  UMOV UR19, UR35 ;  /* 0x0000002300137c82 */ /* 0x000fe20008000000 */
[----:B------:R-:W-:Y:S02]  /*56e0*/  UMOV UR20, UR36 ;  /* 0x0000002400147c82 */ /* 0x000fe40008000000 */
        /* <DEDUP_REMOVED lines=10> */
.L_x_204:
[----:B------:R-:W-:Y:S01]  /*5790*/  @!P1 IADD3 R6, P0, PT, R16, 0x580, RZ ;  /* 0x0000058010069810 */ /* 0x000fe20007f1e0ff */
[----:B------:R-:W-:Y:S01]  /*57a0*/  VOTEU.ALL UP0, P1 ;  /* 0x0000000000ff7886 */ /* 0x000fe20000800000 */
[----:B------:R-:W-:Y:S01]  /*57b0*/  UMOV UR6, 0x0 ;  /* 0x0000000000067882 */ /* 0x000fe20000000000 */
[----:B------:R-:W-:Y:S01]  /*57c0*/  UMOV UR7, 0x10000000 ;  /* 0x1000000000077882 */ /* 0x000fe20000000000 */
[----:B------:R-:W-:Y:S01]  /*57d0*/  @!P1 R2UR UR5, R6 ;  /* 0x00000000060592ca */ /* 0x000fe200000e0000 */
[----:B--2---:R-:W-:Y:S01]  /*57e0*/  @!P1 IMAD.X R0, RZ, RZ, R17, P0 ;  /* 0x000000ffff009224 */ /* 0x004fe200000e0611 */
[----:B------:R-:W-:Y:S01]  /*57f0*/  @!UP0 UIADD3 UR10, UPT, UPT, UR34, 0x30, URZ ;  /* 0x00000030220a8890 */ /* 0x000fe2000fffe0ff */
[----:B------:R-:W-:Y:S01]  /*5800*/  R2UR UR18, R57 ;  /* 0x00000000391272ca */ /* 0x000fe200000e0000 */
[----:B------:R-:W-:Y:S01]  /*5810*/  @!UP0 UIADD3 UR8, UPT, UPT, UR21, 0x6200, URZ ;  /* 0x0000620015088890 */ /* 0x000fe2000fffe0ff */
[----:B------:R-:W-:Y:S01]  /*5820*/  R2UR UR16, R58 ;  /* 0x000000003a1072ca */ /* 0x000fe200000e0000 */
[----:B------:R-:W-:Y:S01]  /*5830*/  @!UP0 UIADD3 UR9, UPT, UPT, UR21, 0xa8, URZ ;  /* 0x000000a815098890 */ /* 0x000fe2000fffe0ff */
[----:B------:R-:W-:Y:S01]  /*5840*/  @!P1 R2UR UR4, R0 ;  /* 0x00000000000492ca */ /* 0x000fe200000e0000 */
[----:B------:R-:W-:Y:S01]  /*5850*/  VOTEU.ALL UP0, P1 ;  /* 0x0000000000ff7886 */ /* 0x000fe20000800000 */
[----:B------:R-:W-:Y:S01]  /*5860*/  UMOV UR11, UR35 ;  /* 0x00000023000b7c82 */ /* 0x000fe20008000000 */
[----:B------:R-:W-:Y:S01]  /*5870*/  UMOV UR12, UR36 ;  /* 0x00000024000c7c82 */ /* 0x000fe20008000000 */
[C---:B------:R-:W-:Y:S01]  /*5880*/  ISETP.NE.AND P0, PT, R14.reuse, 0x2, PT ;  /* 0x000000020e00780c */ /* 0x040fe20003f05270 */
[----:B------:R-:W-:Y:S01]  /*5890*/  UPLOP3.LUT UP3, UPT, UPT, UPT, UPT, 0x80, 0x8 ;  /* 0x000000000008789c */ /* 0x000fe20003f6f070 */
[----:B------:R-:W-:Y:S01]  /*58a0*/  IMAD.U32 R8, RZ, RZ, UR5 ;  /* 0x00000005ff087e24 */ /* 0x000fe2000f8e00ff */
[----:B------:R-:W-:Y:S01]  /*58b0*/  LOP3.LUT R15, R15, 0x1, RZ, 0x3c, !PT ;  /* 0x000000010f0f7812 */ /* 0x000fe200078e3cff */
[----:B------:R-:W-:Y:S01]  /*58c0*/  UMOV UR36, UR29 ;  /* 0x0000001d00247c82 */ /* 0x000fe20008000000 */
[----:B------:R-:W-:Y:S01]  /*58d0*/  SEL R0, RZ, 0x1, P0 ;  /* 0x00000001ff007807 */ /* 0x000fe20000000000 */
[----:B------:R-:W-:Y:S01]  /*58e0*/  UIADD3 UR20, UPT, UPT, UR13, UR18, URZ ;  /* 0x000000120d147290 */ /* 0x000fe2000fffe0ff */
[----:B------:R-:W-:Y:S01]  /*58f0*/  SEL R14, R14, RZ, P0 ;  /* 0x000000ff0e0e7207 */ /* 0x000fe20000000000 */
[----:B------:R-:W-:Y:S01]  /*5900*/  UIADD3 UR16, UPT, UPT, UR14, UR16, URZ ;  /* 0x000000100e107290 */ /* 0x000fe2000fffe0ff */
[----:B------:R-:W-:Y:S01]  /*5910*/  IMAD.U32 R9, RZ, RZ, UR4 ;  /* 0x00000004ff097e24 */ /* 0x000fe2000f8e00ff */
[----:B------:R-:W-:Y:S02]  /*5920*/  @!P1 R2UR UR4, R8 ;  /* 0x00000000080492ca */ /* 0x000fe400000e0000 */
[----:B------:R-:W-:Y:S02]  /*5930*/  LOP3.LUT R13, R13, R0, RZ, 0x3c, !PT ;  /* 0x000000000d0d7212 */ /* 0x000fe400078e3cff */
[----:B------:R-:W-:Y:S11]  /*5940*/  @!P1 R2UR UR5, R9 ;  /* 0x00000000090592ca */ /* 0x000ff600000e0000 */
[----:B------:R-:W-:Y:S02]  /*5950*/  @!UPT UIADD3 URZ, UPT, UPT, URZ, URZ, URZ ;  /* 0x000000fffffff290 */ /* 0x000fe4000fffe0ff */
[----:B------:R2:W-:Y:S01]  /*5960*/  @!UP0 UTMALDG.3D [UR8], [UR4], desc[UR6] ;  /* 0x00000608040085b4 */ /* 0x0005e20008011000 */
[----:B------:R2:W-:Y:S01]  /*5970*/  @!P1 SYNCS.ARRIVE.TRANS64.RED.A0TR RZ, [UR21+0xa8], R7 ;  /* 0x0000a807ffff99a7 */ /* 0x0005e20008300415 */
[----:B------:R-:W-:Y:S01]  /*5980*/  SYNCS.ARRIVE.TRANS64.RED.A1T0 RZ, [UR37], RZ ;  /* 0x000000ffffff79a7 */ /* 0x000fe20008100425 */
[----:B------:R-:W-:Y:S05]  /*5990*/  BRA.U UP1, `(.L_x_102) ;  /* 0xfffffff101707547 */ /* 0x000fea000b83ffff */
[----:B------:R-:W-:-:S04]  /*59a0*/  SHF.L.U32 R2, R15, 0x1f, RZ ;  /* 0x0000001f0f027819 */ /* 0x000fc800000006ff */
[----:B------:R-:W3:Y:S02]  /*59b0*/  SYNCS.PHASECHK.TRANS64.TRYWAIT P0, [UR21+0xb0], R2 ;  /* 0x0000b002ff0075a7 */ /* 0x000ee40008001115 */
[----:B---3--:R-:W-:Y:S05]  /*59c0*/  @!P0 BRA `(.L_x_103) ;  /* 0x0000003c00348947 */ /* 0x008fea0003800000 */
.L_x_206:
[----:B------:R-:W4:Y:S02]  /*59d0*/  SYNCS.PHASECHK.TRANS64.TRYWAIT P0, [UR21+0xb8], R2 ;  /* 0x0000b802ff0075a7 */ /* 0x000f240008001115 */
[----:B----4-:R-:W-:Y:S05]  /*59e0*/  @!P0 BRA `(.L_x_104) ;  /* 0x0000003c00448947 */ /* 0x010fea0003800000 */
.L_x_208:
[----:B------:R-:W4:Y:S02]  /*59f0*/  SYNCS.PHASECHK.TRANS64.TRYWAIT P0, [UR21+0xc0], R2 ;  /* 0x0000c002ff0075a7 */ /* 0x000f240008001115 */
[----:B----4-:R-:W-:Y:S05]  /*5a00*/  @!P0 BRA `(.L_x_105) ;  /* 0x0000003c00548947 */ /* 0x010fea0003800000 */
.L_x_210:
[----:B---3--:R-:W-:-:S07]  /*5a10*/  MOV R0, UR21 ;  /* 0x0000001500007c02 */ /* 0x008fce0008000f00 */
.L_x_106:
[----:B---3--:R-:W-:-:S04]  /*5a20*/  SHF.L.U32 R2, R15, 0x1f, RZ ;  /* 0x0000001f0f027819 */ /* 0x008fc800000006ff */
[----:B------:R3:W4:Y:S03]  /*5a30*/  SYNCS.PHASECHK.TRANS64.TRYWAIT P0, [R0+URZ+0xc8], R2 ;  /* 0x0000c802000075a7 */ /* 0x00072600080011ff */
[----:B----4-:R-:W-:Y:S05]  /*5a40*/  @!P0 NANOSLEEP.SYNCS 0x989680 ;  /* 0x009896800000895d */ /* 0x010fea0003900000 */
[----:B------:R-:W4:Y:S02]  /*5a50*/  @!P0 SYNCS.PHASECHK.TRANS64 P0, [R0+URZ+0xc8], R2 ;  /* 0x0000c802000085a7 */ /* 0x000f2400080010ff */
[----:B-12-4-:R-:W-:Y:S05]  /*5a60*/  @P0 EXIT ;  /* 0x000000000000094d */ /* 0x016fea0003800000 */
[----:B------:R-:W-:Y:S05]  /*5a70*/  BRA `(.L_x_106) ;  /* 0xfffffffc00e87947 */ /* 0x000fea000383ffff */
.L_x_91:
[----:B------:R-:W-:-:S06]  /*5a80*/  UISETP.GE.AND UP0, UPT, UR21, 0x4, UPT ;  /* 0x000000041500788c */ /* 0x000fcc000bf06270 */
[----:B------:R-:W-:-:S13]  /*5a90*/  PLOP3.LUT P0, PT, PT, PT, UP0, 0x80, 0x8 ;  /* 0x000000000008781c */ /* 0x000fda0003f0f008 */
[----:B-1----:R-:W-:Y:S05]  /*5aa0*/  @!P0 EXIT ;  /* 0x000000000000894d */ /* 0x002fea0003800000 */
[----:B------:R-:W1:Y:S08]  /*5ab0*/  S2UR UR4, SR_CgaCtaId ;  /* 0x00000000000479c3 */ /* 0x000e700000008800 */
[----:B------:R-:W-:Y:S01]  /*5ac0*/  BAR.SYNC.DEFER_BLOCKING 0x6, 0xa0 ;  /* 0x0182800000007b1d */ /* 0x000fe20000010000 */
[C---:B------:R-:W-:Y:S01]  /*5ad0*/  IMAD.SHL.U32 R4, R69.reuse, 0x10, RZ ;  /* 0x0000001045047824 */ /* 0x040fe200078e00ff */
[C---:B------:R-:W-:Y:S01]  /*5ae0*/  SHF.L.U32 R23, R69.reuse, 0x10, RZ ;  /* 0x0000001045177819 */ /* 0x040fe200000006ff */
[C---:B------:R-:W-:Y:S01]  /*5af0*/  IMAD.SHL.U32 R68, R69.reuse, 0x2, RZ ;  /* 0x0000000245447824 */ /* 0x040fe200078e00ff */
[----:B------:R-:W-:Y:S01]  /*5b00*/  LOP3.LUT R70, R69, 0x60, RZ, 0xc0, !PT ;  /* 0x0000006045467812 */ /* 0x000fe200078ec0ff */
[----:B------:R-:W-:Y:S01]  /*5b10*/  HFMA2 R65, -RZ, RZ, 0, 5.9604644775390625e-08 ;  /* 0x00000001ff417431 */ /* 0x000fe200000001ff */
[----:B------:R-:W-:-:S02]  /*5b20*/  UMOV UR44, 0x400 ;  /* 0x00000400002c7882 */ /* 0x000fc40000000000 */
[----:B------:R-:W2:Y:S01]  /*5b30*/  LDC.64 R52, c[0x0][0x888] ;  /* 0x00022200ff347b82 */ /* 0x000ea20000000a00 */
[----:B------:R-:W-:Y:S01]  /*5b40*/  LOP3.LUT R5, R4, 0x60, RZ, 0xc0, !PT ;  /* 0x0000006004057812 */ /* 0x000fe200078ec0ff */
[----:B------:R-:W-:Y:S01]  /*5b50*/  HFMA2 R63, -RZ, RZ, 0, 0 ;  /* 0x00000000ff3f7431 */ /* 0x000fe200000001ff */
[----:B------:R-:W-:Y:S01]  /*5b60*/  LOP3.LUT R67, R69, 0x2, RZ, 0xc0, !PT ;  /* 0x0000000245437812 */ /* 0x000fe200078ec0ff */
[----:B------:R-:W-:Y:S01]  /*5b70*/  IMAD.MOV.U32 R22, RZ, RZ, RZ ;  /* 0x000000ffff167224 */ /* 0x000fe200078e00ff */
[----:B------:R-:W-:Y:S01]  /*5b80*/  LOP3.LUT R68, R5, 0xc, R68, 0xf8, !PT ;  /* 0x0000000c05447812 */ /* 0x000fe200078ef844 */
[----:B------:R-:W-:Y:S01]  /*5b90*/  IMAD.MOV.U32 R61, RZ, RZ, RZ ;  /* 0x000000ffff3d7224 */ /* 0x000fe200078e00ff */
[----:B------:R-:W-:Y:S01]  /*5ba0*/  LOP3.LUT R23, R23, 0x600000, RZ, 0xc0, !PT ;  /* 0x0060000017177812 */ /* 0x000fe200078ec0ff */
[----:B------:R-:W3:Y:S01]  /*5bb0*/  LDC.64 R54, c[0x0][0x890] ;  /* 0x00022400ff367b82 */ /* 0x000ee20000000a00 */
[----:B------:R-:W-:Y:S01]  /*5bc0*/  LOP3.LUT R68, R68, 0x790, R4, 0xf8, !PT ;  /* 0x0000079044447812 */ /* 0x000fe200078ef804 */
[----:B------:R-:W4:Y:S01]  /*5bd0*/  LDCU UR59, c[0x0][0x370] ;  /* 0x00006e00ff3b77ac */ /* 0x000f220008000800 */
[----:B------:R-:W-:-:S02]  /*5be0*/  LOP3.LUT R69, R69, 0x4, RZ, 0xc0, !PT ;  /* 0x0000000445457812 */ /* 0x000fc400078ec0ff */
[----:B------:R-:W-:Y:S01]  /*5bf0*/  MOV R64, RZ ;  /* 0x000000ff00407202 */ /* 0x000fe20000000f00 */
[----:B------:R-:W2:Y:S02]  /*5c00*/  LDCU.64 UR62, c[0x0][0x348] ;  /* 0x00006900ff3e77ac */ /* 0x000ea40008000a00 */
[----:B------:R-:W2:Y:S01]  /*5c10*/  LDC.64 R50, c[0x0][0x8b0] ;  /* 0x00022c00ff327b82 */ /* 0x000ea20000000a00 */
[----:B-1----:R-:W-:Y:S01]  /*5c20*/  ULEA UR44, UR4, UR44, 0x18 ;  /* 0x0000002c042c7291 */ /* 0x002fe2000f8ec0ff */
[----:B------:R-:W1:Y:S06]  /*5c30*/  LDCU UR43, c[0x0][0xb0c] ;  /* 0x00016180ff2b77ac */ /* 0x000e6c0008000800 */
[----:B------:R-:W1:Y:S01]  /*5c40*/  LDC.64 R48, c[0x0][0x8a8] ;  /* 0x00022a00ff307b82 */ /* 0x000e620000000a00 */
[----:B------:R-:W-:Y:S01]  /*5c50*/  UIADD3 UR4, UPT, UPT, UR44, 0x200, URZ ;  /* 0x000002002c047890 */ /* 0x000fe2000fffe0ff */
[----:B------:R-:W4:Y:S01]  /*5c60*/  LDS R0, [UR44+0x190] ;  /* 0x0001902cff007984 */ /* 0x000f220008000800 */
[----:B------:R-:W1:Y:S04]  /*5c70*/  LDCU UR39, c[0x0][0xb30] ;  /* 0x00016600ff2777ac */ /* 0x000e680008000800 */
[----:B------:R-:W-:Y:S01]  /*5c80*/  IMAD.U32 R59, RZ, RZ, UR4 ;  /* 0x00000004ff3b7e24 */ /* 0x000fe2000f8e00ff */
[----:B------:R-:W1:Y:S03]  /*5c90*/  LDCU.64 UR56, c[0x0][0x888] ;  /* 0x00011100ff3877ac */ /* 0x000e660008000a00 */
[----:B------:R-:W-:Y:S01]  /*5ca0*/  IMAD R68, R68, 0x4, R59 ;  /* 0x0000000444447824 */ /* 0x000fe200078e023b */
[----:B------:R-:W1:Y:S03]  /*5cb0*/  LDCU.64 UR40, c[0x0][0xb28] ;  /* 0x00016500ff2877ac */ /* 0x000e660008000a00 */
[--C-:B------:R-:W-:Y:S01]  /*5cc0*/  IMAD R67, R67, -0x10, R68.reuse ;  /* 0xfffffff043437824 */ /* 0x100fe200078e0244 */
[----:B------:R-:W1:Y:S01]  /*5cd0*/  LDCU.128 UR52, c[0x0][0xb10] ;  /* 0x00016200ff3477ac */ /* 0x000e620008000c00 */
[----:B------:R-:W-:Y:S01]  /*5ce0*/  IMAD R66, R69, -0x10, R68 ;  /* 0xfffffff045427824 */ /* 0x000fe200078e0244 */
[----:B------:R-:W1:Y:S01]  /*5cf0*/  LDCU UR58, c[0x0][0x374] ;  /* 0x00006e80ff3a77ac */ /* 0x000e620008000800 */
[----:B------:R-:W-:Y:S01]  /*5d00*/  UMOV UR47, URZ ;  /* 0x000000ff002f7c82 */ /* 0x000fe20008000000 */
[----:B------:R-:W-:Y:S01]  /*5d10*/  UMOV UR46, URZ ;  /* 0x000000ff002e7c82 */ /* 0x000fe20008000000 */
[----:B--234-:R-:W-:-:S07]  /*5d20*/  IMAD.IADD R23, R0, 0x1, R23 ;  /* 0x0000000100177824 */ /* 0x01cfce00078e0217 */
.L_x_150:
[----:B------:R-:W-:Y:S02]  /*5d30*/  LEA R3, R61, UR44, 0x3 ;  /* 0x0000002c3d037c11 */ /* 0x000fe4000f8e18ff */
[----:B------:R-:W-:Y:S02]  /*5d40*/  SHF.L.U32 R0, R63, 0x1f, RZ ;  /* 0x0000001f3f007819 */ /* 0x000fe400000006ff */
[----:B-1----:R-:W-:Y:S02]  /*5d50*/  LEA R4, R61, UR44, 0x4 ;  /* 0x0000002c3d047c11 */ /* 0x002fe4000f8e20ff */
[----:B--2---:R-:W2:Y:S02]  /*5d60*/  SYNCS.PHASECHK.TRANS64.TRYWAIT P0, [R3+URZ+0xe0], R0 ;  /* 0x0000e000030075a7 */ /* 0x004ea400080011ff */
[----:B--2---:R-:W-:Y:S05]  /*5d70*/  @!P0 BRA `(.L_x_107) ;  /* 0x0000003800908947 */ /* 0x004fea0003800000 */
.L_x_211:
        /* <DEDUP_REMOVED lines=11> */
[----:B------:R-:W-:Y:S01]  /*5e30*/  PLOP3.LUT P0, PT, PT, PT, UP1, 0x80, 0x8 ;  /* 0x000000000008781c */ /* 0x000fe20003f0f018 */
[----:B------:R-:W-:Y:S11]  /*5e40*/  UP2UR UR61, UPR, URZ, 0x2 ;  /* 0x00000002ff3d7883 */ /* 0x000ff60008000000 */
[----:B------:R-:W-:Y:S01]  /*5e50*/  @!UPT UIADD3 URZ, UPT, UPT, URZ, URZ, URZ ;  /* 0x000000fffffff290 */ /* 0x000fe2000fffe0ff */
        /* <DEDUP_REMOVED lines=13> */
[----:B------:R-:W3:Y:S01]  /*5f30*/  LDCU UR12, c[0x0][0xb20] ;  /* 0x00016400ff0c77ac */ /* 0x000ee20008000800 */
[----:B-1----:R-:W-:Y:S02]  /*5f40*/  UIMAD.WIDE.U32 UR4, UR58, UR55, URZ ;  /* 0x000000373a0472a5 */ /* 0x002fe4000f8e00ff */
[----:B------:R-:W-:Y:S02]  /*5f50*/  UIMAD.WIDE.U32 UR6, UR59, UR52, URZ ;  /* 0x000000343b0672a5 */ /* 0x000fe4000f8e00ff */
[----:B------:R-:W-:Y:S02]  /*5f60*/  UISETP.NE.AND UP0, UPT, UR54, 0x1, UPT ;  /* 0x000000013600788c */ /* 0x000fe4000bf05270 */
[----:B------:R-:W-:Y:S02]  /*5f70*/  UIMAD.WIDE.U32 UR8, UR37, UR55, URZ ;  /* 0x00000037250872a5 */ /* 0x000fe4000f8e00ff */
[----:B------:R-:W-:Y:S02]  /*5f80*/  UIMAD.WIDE.U32 UR10, UR38, UR52, URZ ;  /* 0x00000034260a72a5 */ /* 0x000fe4000f8e00ff */
[----:B------:R-:W-:Y:S02]  /*5f90*/  UISETP.NE.AND UP1, UPT, UR43, 0x1, UPT ;  /* 0x000000012b00788c */ /* 0x000fe4000bf25270 */
[----:B------:R-:W-:Y:S01]  /*5fa0*/  UISETP.NE.AND UP2, UPT, UR42, 0x1, UPT ;  /* 0x000000012a00788c */ /* 0x000fe2000bf45270 */
[----:B------:R-:W-:Y:S02]  /*5fb0*/  UMOV UR4, UR5 ;  /* 0x0000000500047c82 */ /* 0x000fe40008000000 */
[----:B---3--:R-:W-:Y:S03]  /*5fc0*/  USHF.R.U32.HI UR5, URZ, UR12, UR4 ;  /* 0x0000000cff057299 */ /* 0x008fe60008011604 */
[----:B------:R-:W-:Y:S02]  /*5fd0*/  UMOV UR4, UR7 ;  /* 0x0000000700047c82 */ /* 0x000fe40008000000 */
[----:B------:R-:W-:Y:S02]  /*5fe0*/  USHF.R.U32.HI UR7, URZ, UR53, UR4 ;  /* 0x00000035ff077299 */ /* 0x000fe40008011604 */
[----:B------:R-:W-:Y:S02]  /*5ff0*/  USEL UR4, UR58, UR5, !UP0 ;  /* 0x000000053a047287 */ /* 0x000fe4000c000000 */
[----:B------:R-:W-:Y:S01]  /*6000*/  USEL UR7, UR59, UR7, !UP1 ;  /* 0x000000073b077287 */ /* 0x000fe2000c800000 */
[----:B------:R-:W-:Y:S01]  /*6010*/  UMOV UR5, UR9 ;  /* 0x0000000900057c82 */ /* 0x000fe20008000000 */
[----:B------:R-:W-:Y:S02]  /*6020*/  UIMAD.WIDE.U32 UR8, UR4, UR40, URZ ;  /* 0x00000028040872a5 */ /* 0x000fe4000f8e00ff */
[----:B------:R-:W-:Y:S03]  /*6030*/  USHF.R.U32.HI UR6, URZ, UR12, UR5 ;  /* 0x0000000cff067299 */ /* 0x000fe60008011605 */
[----:B------:R-:W-:Y:S01]  /*6040*/  UMOV UR5, UR11 ;  /* 0x0000000b00057c82 */ /* 0x000fe20008000000 */
[----:B------:R-:W-:Y:S02]  /*6050*/  UIMAD.WIDE.U32 UR10, UR7, UR40, URZ ;  /* 0x00000028070a72a5 */ /* 0x000fe4000f8e00ff */
[----:B------:R-:W-:Y:S02]  /*6060*/  USHF.R.U32.HI UR12, URZ, UR53, UR5 ;  /* 0x00000035ff0c7299 */ /* 0x000fe40008011605 */
[----:B------:R-:W-:Y:S01]  /*6070*/  USEL UR6, UR37, UR6, !UP0 ;  /* 0x0000000625067287 */ /* 0x000fe2000c000000 */
[----:B------:R-:W-:Y:S02]  /*6080*/  UMOV UR5, UR9 ;  /* 0x0000000900057c82 */ /* 0x000fe40008000000 */
[----:B------:R-:W-:Y:S01]  /*6090*/  UMOV UR10, UR11 ;  /* 0x0000000b000a7c82 */ /* 0x000fe20008000000 */
[----:B------:R-:W-:Y:S02]  /*60a0*/  @UP2 USHF.R.U32.HI UR4, URZ, UR41, UR5 ;  /* 0x00000029ff042299 */ /* 0x000fe40008011605 */
[----:B------:R-:W-:Y:S02]  /*60b0*/  @UP2 USHF.R.U32.HI UR7, URZ, UR41, UR10 ;  /* 0x00000029ff072299 */ /* 0x000fe4000801160a */
[----:B------:R-:W-:Y:S02]  /*60c0*/  UIMAD UR4, UR42, UR4, URZ ;  /* 0x000000042a0472a4 */ /* 0x000fe4000f8e02ff */
        /* <DEDUP_REMOVED lines=8> */
[----:B------:R-:W-:Y:S02]  /*6150*/  USEL UR11, UR6, UR4, !UP2 ;  /* 0x00000004060b7287 */ /* 0x000fe4000d000000 */
[----:B------:R-:W-:Y:S02]  /*6160*/  UIADD3 UR8, UPT, UPT, -UR5, URZ, URZ ;  /* 0x000000ff05087290 */ /* 0x000fe4000fffe1ff */
[----:B------:R-:W-:Y:S01]  /*6170*/  UIADD3 UR10, UPT, UPT, -UR11, URZ, URZ ;  /* 0x000000ff0b0a7290 */ /* 0x000fe2000fffe1ff */
[----:B------:R-:W-:Y:S01]  /*6180*/  @!UP0 UMOV UR4, UR9 ;  /* 0x0000000900048c82 */ /* 0x000fe20008000000 */
[----:B------:R-:W-:Y:S02]  /*6190*/  UIADD3 UR9, UPT, UPT, -UR6, URZ, URZ ;  /* 0x000000ff06097290 */ /* 0x000fe4000fffe1ff */
[----:B------:R-:W-:Y:S02]  /*61a0*/  @!UP0 USHF.R.U32.HI UR4, URZ, UR41, UR4 ;  /* 0x00000029ff048299 */ /* 0x000fe40008011604 */
[----:B------:R-:W-:Y:S02]  /*61b0*/  UIMAD UR10, UR42, UR10, UR6 ;  /* 0x0000000a2a0a72a4 */ /* 0x000fe4000f8e0206 */
[----:B------:R-:W-:Y:S04]  /*61c0*/  @!UP0 USEL UR4, UR5, UR4, !UP2 ;  /* 0x0000000405048287 */ /* 0x000fe8000d000000 */
[----:B------:R-:W-:Y:S02]  /*61d0*/  @!UP0 UIMAD UR10, UR7, UR10, UR4 ;  /* 0x0000000a070a82a4 */ /* 0x000fe4000f8e0204 */
[----:B------:R-:W-:Y:S02]  /*61e0*/  @!UP0 UIADD3 UR11, UPT, UPT, UR11, -UR4, URZ ;  /* 0x800000040b0b8290 */ /* 0x000fe4000fffe0ff */
[----:B------:R-:W-:Y:S02]  /*61f0*/  UIMAD UR7, UR43, UR8, UR38 ;  /* 0x000000082b0772a4 */ /* 0x000fe4000f8e0226 */
[----:B------:R-:W-:Y:S02]  /*6200*/  @!UP0 UIMAD UR6, UR11, UR42, UR5 ;  /* 0x0000002a0b0682a4 */ /* 0x000fe4000f8e0205 */
[----:B------:R-:W-:Y:S01]  /*6210*/  UIMAD UR4, UR54, UR9, UR37 ;  /* 0x00000009360472a4 */ /* 0x000fe2000f8e0225 */
[----:B------:R-:W-:Y:S02]  /*6220*/  @!UP0 UMOV UR5, UR10 ;  /* 0x0000000a00058c82 */ /* 0x000fe40008000000 */
[----:B------:R-:W-:Y:S02]  /*6230*/  UIMAD UR38, UR5, UR43, UR7 ;  /* 0x0000002b052672a4 */ /* 0x000fe4000f8e0207 */
[----:B------:R-:W-:Y:S11]  /*6240*/  UIMAD UR37, UR6, UR54, UR4 ;  /* 0x00000036062572a4 */ /* 0x000ff6000f8e0204 */
[----:B------:R-:W-:Y:S01]  /*6250*/  @!UPT UIADD3 URZ, UPT, UPT, URZ, URZ, URZ ;  /* 0x000000fffffff290 */ /* 0x000fe2000fffe0ff */
.L_x_108:
[----:B-1----:R-:W-:Y:S01]  /*6260*/  UISETP.NE.AND UP0, UPT, UR39, 0x1, UPT ;  /* 0x000000012700788c */ /* 0x002fe2000bf05270 */
[----:B------:R-:W-:Y:S01]  /*6270*/  LOP3.LUT P0, RZ, R59, 0x1b0, RZ, 0xc0, !PT ;  /* 0x000001b03bff7812 */ /* 0x000fe2000780c0ff */
[----:B------:R-:W-:Y:S01]  /*6280*/  USHF.L.U32 UR50, UR16, 0x7, URZ ;  /* 0x0000000710327899 */ /* 0x000fe200080006ff */
[----:B------:R-:W-:Y:S01]  /*6290*/  BSSY.RECONVERGENT B6, `(.L_x_109) ;  /* 0x0000034000067945 */ /* 0x000fe20003800200 */
[----:B------:R-:W-:Y:S01]  /*62a0*/  USHF.L.U32 UR49, UR20, 0x6, URZ ;  /* 0x0000000614317899 */ /* 0x000fe200080006ff */
[----:B------:R-:W-:Y:S06]  /*62b0*/  IADD3 R61, PT, PT, R61, 0x1, RZ ;  /* 0x000000013d3d7810 */ /* 0x000fec0007ffe0ff */
[----:B------:R-:W1:Y:S01]  /*62c0*/  @!UP0 LDCU.128 UR12, c[0x0][0xb10] ;  /* 0x00016200ff0c87ac */ /* 0x000e620008000c00 */
[----:B------:R-:W3:Y:S01]  /*62d0*/  @!UP0 LDCU UR5, c[0x0][0xb0c] ;  /* 0x00016180ff0587ac */ /* 0x000ee20008000800 */
[----:B------:R-:W4:Y:S01]  /*62e0*/  @!UP0 LDCU UR10, c[0x0][0xb20] ;  /* 0x00016400ff0a87ac */ /* 0x000f220008000800 */
[----:B-1----:R-:W-:Y:S02]  /*62f0*/  UIMAD.WIDE.U32 UR8, UR38, UR12, URZ ;  /* 0x0000000c260872a5 */ /* 0x002fe4000f8e00ff */
[----:B------:R-:W-:Y:S02]  /*6300*/  UIMAD.WIDE.U32 UR6, UR37, UR15, URZ ;  /* 0x0000000f250672a5 */ /* 0x000fe4000f8e00ff */
[----:B------:R-:W-:Y:S03]  /*6310*/  @!UP0 UISETP.NE.AND UP1, UPT, UR14, 0x1, UPT ;  /* 0x000000010e00888c */ /* 0x000fe6000bf25270 */
[----:B------:R-:W-:Y:S01]  /*6320*/  @!UP0 UMOV UR4, UR9 ;  /* 0x0000000900048c82 */ /* 0x000fe20008000000 */
[----:B---3--:R-:W-:Y:S02]  /*6330*/  @!UP0 UISETP.NE.AND UP2, UPT, UR5, 0x1, UPT ;  /* 0x000000010500888c */ /* 0x008fe4000bf45270 */
[----:B------:R-:W-:Y:S01]  /*6340*/  @!UP0 USHF.R.U32.HI UR4, URZ, UR13, UR4 ;  /* 0x0000000dff048299 */ /* 0x000fe20008011604 */
[----:B------:R-:W-:Y:S02]  /*6350*/  @!UP0 UMOV UR6, UR7 ;  /* 0x0000000700068c82 */ /* 0x000fe40008000000 */
[----:B----4-:R-:W-:Y:S02]  /*6360*/  @!UP0 USHF.R.U32.HI UR6, URZ, UR10, UR6 ;  /* 0x0000000aff068299 */ /* 0x010fe40008011606 */
[----:B------:R-:W-:Y:S02]  /*6370*/  @!UP0 USEL UR7, UR38, UR4, !UP2 ;  /* 0x0000000426078287 */ /* 0x000fe4000d000000 */
[----:B------:R-:W-:Y:S04]  /*6380*/  @!UP0 USEL UR6, UR37, UR6, !UP1 ;  /* 0x0000000625068287 */ /* 0x000fe8000c800000 */
[----:B------:R-:W-:Y:S02]  /*6390*/  @!UP0 UIADD3 UR4, UPT, UPT, -UR7, UR6, URZ ;  /* 0x0000000607048290 */ /* 0x000fe4000fffe1ff */
[----:B------:R-:W-:Y:S02]  /*63a0*/  @!UP0 UIADD3 UR6, UPT, UPT, UR7, -UR6, URZ ;  /* 0x8000000607068290 */ /* 0x000fe4000fffe0ff */
[----:B------:R-:W-:Y:S02]  /*63b0*/  @!UP0 UIMAD UR38, UR4, UR5, UR38 ;  /* 0x00000005042682a4 */ /* 0x000fe4000f8e0226 */
[----:B------:R-:W-:Y:S01]  /*63c0*/  @!UP0 UIMAD UR37, UR6, UR14, UR37 ;  /* 0x0000000e062582a4 */ /* 0x000fe2000f8e0225 */
[----:B------:R-:W-:Y:S11]  /*63d0*/  @!P0 BRA `(.L_x_110) ;  /* 0x00000000007c8947 */ /* 0x000ff60003800000 */
[----:B------:R-:W1:Y:S01]  /*63e0*/  LDCU.64 UR8, c[0x4][0x80] ;  /* 0x01001000ff0877ac */ /* 0x000e620008000a00 */
[----:B------:R-:W-:Y:S01]  /*63f0*/  MOV R2, 0x0 ;  /* 0x0000000000027802 */ /* 0x000fe20000000f00 */
[----:B------:R-:W-:Y:S02]  /*6400*/  HFMA2 R12, -RZ, RZ, 0, 5.9604644775390625e-08 ;  /* 0x00000001ff0c7431 */ /* 0x000fe400000001ff */
[----:B------:R-:W-:Y:S01]  /*6410*/  IMAD.MOV.U32 R8, RZ, RZ, 0x70 ;  /* 0x00000070ff087424 */ /* 0x000fe200078e00ff */
[----:B------:R3:W4:Y:S01]  /*6420*/  LDC.64 R14, c[0x4][R2] ;  /* 0x01000000020e7b82 */ /* 0x0007220000000a00 */
[----:B------:R-:W2:Y:S01]  /*6430*/  LDCU.64 UR6, c[0x4][0x88] ;  /* 0x01001100ff0677ac */ /* 0x000ea20008000a00 */
[----:B------:R-:W-:Y:S01]  /*6440*/  IMAD.MOV.U32 R13, RZ, RZ, RZ ;  /* 0x000000ffff0d7224 */ /* 0x000fe200078e00ff */
[----:B------:R-:W2:Y:S01]  /*6450*/  LDCU.64 UR4, c[0x4][0x8] ;  /* 0x01000100ff0477ac */ /* 0x000ea20008000a00 */
[----:B-1----:R-:W-:Y:S01]  /*6460*/  MOV R5, UR9 ;  /* 0x0000000900057c02 */ /* 0x002fe20008000f00 */
[----:B------:R-:W-:Y:S01]  /*6470*/  IMAD.U32 R4, RZ, RZ, UR8 ;  /* 0x00000008ff047e24 */ /* 0x000fe2000f8e00ff */
[----:B--2---:R-:W-:Y:S01]  /*6480*/  MOV R7, UR7 ;  /* 0x0000000700077c02 */ /* 0x004fe20008000f00 */
[----:B------:R-:W-:Y:S01]  /*6490*/  IMAD.U32 R6, RZ, RZ, UR6 ;  /* 0x00000006ff067e24 */ /* 0x000fe2000f8e00ff */
[----:B------:R-:W-:Y:S01]  /*64a0*/  MOV R11, UR5 ;  /* 0x00000005000b7c02 */ /* 0x000fe20008000f00 */
[----:B------:R-:W-:Y:S02]  /*64b0*/  IMAD.U32 R10, RZ, RZ, UR4 ;  /* 0x00000004ff0a7e24 */ /* 0x000fe4000f8e00ff */
[----:B------:R-:W-:Y:S07]  /*64c0*/  LEPC R20, `(.L_x_111) ;  /* 0x000000001014794e */ /* 0x000fee0000000000 */
[----:B---345:R-:W-:Y:S05]  /*64d0*/  CALL.ABS.NOINC R14 ;  /* 0x000000000e007343 */ /* 0x038fea0003c00000 */
.L_x_111:
[----:B------:R-:W1:Y:S01]  /*64e0*/  LDCU.64 UR8, c[0x4][0x80] ;  /* 0x01001000ff0877ac */ /* 0x000e620008000a00 */
[----:B------:R-:W2:Y:S01]  /*64f0*/  LDC.64 R2, c[0x4][R2] ;  /* 0x0100000002027b82 */ /* 0x000ea20000000a00 */
[----:B------:R-:W-:Y:S02]  /*6500*/  HFMA2 R12, -RZ, RZ, 0, 5.9604644775390625e-08 ;  /* 0x00000001ff0c7431 */ /* 0x000fe400000001ff */
[----:B------:R-:W-:Y:S02]  /*6510*/  IMAD.MOV.U32 R8, RZ, RZ, 0x70 ;  /* 0x00000070ff087424 */ /* 0x000fe400078e00ff */
[----:B------:R-:W-:Y:S01]  /*6520*/  IMAD.MOV.U32 R13, RZ, RZ, RZ ;  /* 0x000000ffff0d7224 */ /* 0x000fe200078e00ff */
[----:B------:R-:W3:Y:S01]  /*6530*/  LDCU.64 UR6, c[0x4][0x88] ;  /* 0x01001100ff0677ac */ /* 0x000ee20008000a00 */
[----:B------:R-:W4:Y:S01]  /*6540*/  LDCU.64 UR4, c[0x4][0x8] ;  /* 0x01000100ff0477ac */ /* 0x000f220008000a00 */
[----:B-1----:R-:W-:Y:S02]  /*6550*/  MOV R4, UR8 ;  /* 0x0000000800047c02 */ /* 0x002fe40008000f00 */
[----:B------:R-:W-:Y:S02]  /*6560*/  MOV R5, UR9 ;  /* 0x0000000900057c02 */ /* 0x000fe40008000f00 */
[----:B---3--:R-:W-:Y:S01]  /*6570*/  MOV R7, UR7 ;  /* 0x0000000700077c02 */ /* 0x008fe20008000f00 */
[----:B------:R-:W-:Y:S01]  /*6580*/  IMAD.U32 R6, RZ, RZ, UR6 ;  /* 0x00000006ff067e24 */ /* 0x000fe2000f8e00ff */
[----:B----4-:R-:W-:Y:S01]  /*6590*/  MOV R11, UR5 ;  /* 0x00000005000b7c02 */ /* 0x010fe20008000f00 */
[----:B------:R-:W-:Y:S02]  /*65a0*/  IMAD.U32 R10, RZ, RZ, UR4 ;  /* 0x00000004ff0a7e24 */ /* 0x000fe4000f8e00ff */
[----:B------:R-:W-:Y:S07]  /*65b0*/  LEPC R20, `(.L_x_110) ;  /* 0x000000001014794e */ /* 0x000fee0000000000 */
[----:B--2---:R-:W-:Y:S05]  /*65c0*/  CALL.ABS.NOINC R2 ;  /* 0x0000000002007343 */ /* 0x004fea0003c00000 */
.L_x_110:
[----:B------:R-:W-:Y:S05]  /*65d0*/  BSYNC.RECONVERGENT B6 ;  /* 0x0000000000067941 */ /* 0x000fea0003800200 */
.L_x_109:
[----:B------:R-:W-:Y:S02]  /*65e0*/  ISETP.NE.U32.AND P0, PT, RZ, UR56, PT ;  /* 0x00000038ff007c0c */ /* 0x000fe4000bf05070 */
[C---:B------:R-:W-:Y:S02]  /*65f0*/  ISETP.NE.U32.AND P1, PT, R54.reuse, RZ, PT ;  /* 0x000000ff3600720c */ /* 0x040fe40003f25070 */
[----:B------:R-:W-:Y:S02]  /*6600*/  ISETP.NE.U32.AND P4, PT, R54, RZ, PT ;  /* 0x000000ff3600720c */ /* 0x000fe40003f85070 */
[----:B------:R-:W-:Y:S02]  /*6610*/  ISETP.NE.AND.EX P0, PT, RZ, UR57, PT, P0 ;  /* 0x00000039ff007c0c */ /* 0x000fe4000bf05300 */
[C---:B------:R-:W-:Y:S02]  /*6620*/  ISETP.NE.AND.EX P1, PT, R55.reuse, RZ, PT, P1 ;  /* 0x000000ff3700720c */ /* 0x040fe40003f25310 */
[----:B------:R-:W-:Y:S02]  /*6630*/  ISETP.NE.AND.EX P4, PT, R55, RZ, P0, P4 ;  /* 0x000000ff3700720c */ /* 0x000fe40000785340 */
[----:B------:R-:W-:Y:S02]  /*6640*/  ISETP.NE.U32.AND P5, PT, R50, RZ, PT ;  /* 0x000000ff3200720c */ /* 0x000fe40003fa5070 */
[----:B------:R-:W-:Y:S02]  /*6650*/  ISETP.NE.U32.AND P3, PT, RZ, UR56, PT ;  /* 0x00000038ff007c0c */ /* 0x000fe4000bf65070 */
[----:B------:R-:W-:Y:S02]  /*6660*/  PLOP3.LUT P2, PT, PT, PT, PT, 0x8, 0x80 ;  /* 0x000000000080781c */ /* 0x000fe40003f4e170 */
[----:B------:R-:W-:Y:S02]  /*6670*/  ISETP.NE.AND.EX P5, PT, R51, RZ, PT, P5 ;  /* 0x000000ff3300720c */ /* 0x000fe40003fa5350 */
[----:B------:R-:W-:Y:S03]  /*6680*/  ISETP.NE.AND.EX P3, PT, RZ, UR57, PT, P3 ;  /* 0x00000039ff007c0c */ /* 0x000fe6000bf65330 */
[----:B------:R-:W-:Y:S01]  /*6690*/  @!P4 PLOP3.LUT P2, PT, P1, PT, PT, 0x80, 0x8 ;  /* 0x000000000008c81c */ /* 0x000fe20000f4f070 */
[----:B------:R-:W-:Y:S01]  /*66a0*/  @!UPT UIADD3 URZ, UPT, UPT, URZ, URZ, URZ ;  /* 0x000000fffffff290 */ /* 0x000fe2000fffe0ff */
[----:B------:R-:W-:Y:S11]  /*66b0*/  @!P1 BRA `(.L_x_112) ;  /* 0x0000000000309947 */ /* 0x000ff60003800000 */
[----:B------:R-:W-:Y:S01]  /*66c0*/  ISETP.NE.U32.AND P0, PT, R52, RZ, PT ;  /* 0x000000ff3400720c */ /* 0x000fe20003f05070 */
[----:B------:R-:W1:Y:S01]  /*66d0*/  LDCU.64 UR4, c[0x0][0x358] ;  /* 0x00006b00ff0477ac */ /* 0x000e620008000a00 */
[----:B------:R-:W-:Y:S02]  /*66e0*/  IMAD.MOV.U32 R26, RZ, RZ, 0x1 ;  /* 0x00000001ff1a7424 */ /* 0x000fe400078e00ff */
[----:B------:R-:W-:Y:S11]  /*66f0*/  ISETP.NE.AND.EX P0, PT, R53, RZ, PT, P0 ;  /* 0x000000ff3500720c */ /* 0x000ff60003f05300 */
[----:B------:R-:W-:Y:S02]  /*6700*/  @!UPT UIADD3 URZ, UPT, UPT, URZ, URZ, URZ ;  /* 0x000000fffffff290 */ /* 0x000fe4000fffe0ff */
[----:B------:R-:W3:Y:S01]  /*6710*/  @P0 LDC.64 R2, c[0x0][0x888] ;  /* 0x00022200ff020b82 */ /* 0x000ee20000000a00 */
[----:B--2---:R-:W-:Y:S04]  /*6720*/  @P0 IMAD R0, R54, UR36, RZ ;  /* 0x0000002436000c24 */ /* 0x004fe8000f8e02ff */
[----:B---3--:R-:W-:Y:S04]  /*6730*/  @P0 IMAD.WIDE R2, R0, 0x4, R2 ;  /* 0x0000000400020825 */ /* 0x008fe800078e0202 */
[----:B------:R-:W-:Y:S01]  /*6740*/  HFMA2 R0, -RZ, RZ, 0, 5.9604644775390625e-08 ;  /* 0x00000001ff007431 */ /* 0x000fe200000001ff */
[----:B-1---5:R1:W5:Y:S04]  /*6750*/  @P0 LDG.E R27, desc[UR4][R2.64] ;  /* 0x00000004021b0981 */ /* 0x022368000c1e1900 */
[----:B------:R-:W-:Y:S01]  /*6760*/  @!P0 PRMT R26, R0, 0x7610, R26 ;  /* 0x00007610001a8816 */ /* 0x000fe2000000001a */
[----:B-1----:R-:W3:Y:S06]  /*6770*/  @!P0 LDC R27, c[0x0][0x880] ;  /* 0x00022000ff1b8b82 */ /* 0x002eec0000000800 */
.L_x_112:
[----:B------:R-:W-:Y:S05]  /*6780*/  @!P5 BRA `(.L_x_113) ;  /* 0x000000000024d947 */ /* 0x000fea0003800000 */
[----:B------:R-:W-:Y:S01]  /*6790*/  ISETP.NE.U32.AND P0, PT, R48, RZ, PT ;  /* 0x000000ff3000720c */ /* 0x000fe20003f05070 */
[----:B------:R-:W1:Y:S03]  /*67a0*/  LDCU.64 UR4, c[0x0][0x358] ;  /* 0x00006b00ff0477ac */ /* 0x000e660008000a00 */
[----:B------:R-:W-:Y:S11]  /*67b0*/  ISETP.NE.AND.EX P0, PT, R49, RZ, PT, P0 ;  /* 0x000000ff3100720c */ /* 0x000ff60003f05300 */
[----:B------:R-:W-:Y:S02]  /*67c0*/  @!UPT UIADD3 URZ, UPT, UPT, URZ, URZ, URZ ;  /* 0x000000fffffff290 */ /* 0x000fe4000fffe0ff */
[----:B------:R-:W4:Y:S01]  /*67d0*/  @P0 LDC.64 R2, c[0x0][0x8a8] ;  /* 0x00022a00ff020b82 */ /* 0x000f220000000a00 */
[----:B--2---:R-:W-:Y:S04]  /*67e0*/  @P0 IMAD R0, R50, UR36, RZ ;  /* 0x0000002432000c24 */ /* 0x004fe8000f8e02ff */
[----:B----4-:R-:W-:Y:S05]  /*67f0*/  @P0 IMAD.WIDE R2, R0, 0x4, R2 ;  /* 0x0000000400020825 */ /* 0x010fea00078e0202 */
[----:B-1---5:R1:W5:Y:S02]  /*6800*/  @P0 LDG.E R24, desc[UR4][R2.64] ;  /* 0x0000000402180981 */ /* 0x022364000c1e1900 */
[----:B-1----:R-:W4:Y:S02]  /*6810*/  @!P0 LDC R24, c[0x0][0x8a0] ;  /* 0x00022800ff188b82 */ /* 0x002f240000000800 */
.L_x_113:
[----:B---3-5:R-:W-:Y:S01]  /*6820*/  FSETP.NEU.AND P0, PT, R27, RZ, PT ;  /* 0x000000ff1b00720b */ /* 0x028fe20003f0d000 */
[----:B------:R-:W-:Y:S01]  /*6830*/  BSSY B1, `(.L_x_114) ;  /* 0x0000038000017945 */ /* 0x000fe20003800000 */
[----:B------:R-:W-:Y:S01]  /*6840*/  SEL R3, RZ, 0xffffffff, P3 ;  /* 0xffffffffff037807 */ /* 0x000fe20001800000 */
[----:B------:R-:W-:Y:S01]  /*6850*/  IMAD.MOV.U32 R75, RZ, RZ, 0x1 ;  /* 0x00000001ff4b7424 */ /* 0x000fe200078e00ff */
[----:B------:R-:W-:Y:S01]  /*6860*/  @!P4 LOP3.LUT P3, RZ, R26, 0xff, RZ, 0xc0, !PT ;  /* 0x000000ff1affc812 */ /* 0x000fe2000786c0ff */
[C---:B------:R-:W-:Y:S01]  /*6870*/  IMAD R25, R22.reuse, 0x40, R23 ;  /* 0x0000004016197824 */ /* 0x040fe200078e0217 */
[----:B--2---:R-:W-:Y:S01]  /*6880*/  @!P4 SEL R0, RZ, 0xffffffff, P0 ;  /* 0xffffffffff00c807 */ /* 0x004fe20000000000 */
[----:B------:R-:W-:Y:S01]  /*6890*/  IMAD R62, R69, -0x10, R67 ;  /* 0xfffffff0453e7824 */ /* 0x000fe200078e0243 */
[----:B------:R-:W-:Y:S01]  /*68a0*/  LOP3.LUT R65, R65, 0x1, RZ, 0x3c, !PT ;  /* 0x0000000141417812 */ /* 0x000fe200078e3cff */
[----:B------:R-:W-:Y:S01]  /*68b0*/  IMAD.MOV.U32 R74, RZ, RZ, RZ ;  /* 0x000000ffff4a7224 */ /* 0x000fe200078e00ff */
[C---:B------:R-:W-:Y:S02]  /*68c0*/  @P2 SEL R0, R3.reuse, R0, !P3 ;  /* 0x0000000003002207 */ /* 0x040fe40005800000 */
[----:B------:R-:W-:Y:S02]  /*68d0*/  CS2R R46, SRZ ;  /* 0x00000000002e7805 */ /* 0x000fe4000001ff00 */
[----:B------:R-:W-:Y:S02]  /*68e0*/  LEA R72, R22, UR44, 0x3 ;  /* 0x0000002c16487c11 */ /* 0x000fe4000f8e18ff */
[----:B------:R-:W-:Y:S02]  /*68f0*/  CS2R R44, SRZ ;  /* 0x00000000002c7805 */ /* 0x000fe4000001ff00 */
[----:B------:R-:W-:Y:S02]  /*6900*/  @!P4 LOP3.LUT R0, R0, 0x1, RZ, 0xc0, !PT ;  /* 0x000000010000c812 */ /* 0x000fe400078ec0ff */
[----:B------:R-:W-:Y:S02]  /*6910*/  CS2R R42, SRZ ;  /* 0x00000000002a7805 */ /* 0x000fe4000001ff00 */
[----:B------:R-:W-:Y:S02]  /*6920*/  SEL R2, RZ, 0xffffffff, P0 ;  /* 0xffffffffff027807 */ /* 0x000fe40000000000 */
[----:B------:R-:W-:Y:S02]  /*6930*/  CS2R R40, SRZ ;  /* 0x0000000000287805 */ /* 0x000fe4000001ff00 */
[----:B------:R-:W-:Y:S02]  /*6940*/  ISETP.NE.U32.OR P5, PT, R0, 0x1, P4 ;  /* 0x000000010000780c */ /* 0x000fe400027a5470 */
[----:B------:R-:W-:Y:S02]  /*6950*/  CS2R R38, SRZ ;  /* 0x0000000000267805 */ /* 0x000fe4000001ff00 */
[----:B------:R-:W-:Y:S02]  /*6960*/  LOP3.LUT P4, R60, R26, 0xff, RZ, 0xc0, !PT ;  /* 0x000000ff1a3c7812 */ /* 0x000fe4000788c0ff */
[----:B------:R-:W-:Y:S02]  /*6970*/  CS2R R36, SRZ ;  /* 0x0000000000247805 */ /* 0x000fe4000001ff00 */
[----:B------:R-:W-:Y:S02]  /*6980*/  P2R R71, PR, RZ, 0x20 ;  /* 0x00000020ff477803 */ /* 0x000fe40000000000 */
[----:B------:R-:W-:Y:S02]  /*6990*/  CS2R R34, SRZ ;  /* 0x0000000000227805 */ /* 0x000fe4000001ff00 */
[----:B------:R-:W-:Y:S02]  /*69a0*/  @P1 SEL R2, R3, R2, !P4 ;  /* 0x0000000203021207 */ /* 0x000fe40006000000 */
[----:B------:R-:W-:Y:S02]  /*69b0*/  CS2R R32, SRZ ;  /* 0x0000000000207805 */ /* 0x000fe4000001ff00 */
[----:B------:R-:W-:Y:S02]  /*69c0*/  LOP3.LUT R2, R2, 0x1, RZ, 0xc0, !PT ;  /* 0x0000000102027812 */ /* 0x000fe400078ec0ff */
[----:B------:R-:W-:Y:S02]  /*69d0*/  @P5 SHF.L.U32 R0, R65, 0x1f, RZ ;  /* 0x0000001f41005819 */ /* 0x000fe400000006ff */
[----:B------:R-:W-:Y:S02]  /*69e0*/  ISETP.NE.U32.AND P0, PT, R2, 0x1, PT ;  /* 0x000000010200780c */ /* 0x000fe40003f05070 */
[----:B------:R1:W2:Y:S02]  /*69f0*/  @P5 SYNCS.PHASECHK.TRANS64.TRYWAIT P3, [UR44+0x90], R0 ;  /* 0x00009000ff0055a7 */ /* 0x0002a4000806112c */
[----:B------:R-:W-:Y:S02]  /*6a00*/  P2R R76, PR, RZ, 0x1 ;  /* 0x00000001ff4c7803 */ /* 0x000fe40000000000 */
[----:B-1----:R-:W-:Y:S04]  /*6a10*/  SHF.L.U32 R0, R64, 0x1f, RZ ;  /* 0x0000001f40007819 */ /* 0x002fe800000006ff */
[----:B------:R1:W3:Y:S01]  /*6a20*/  SYNCS.PHASECHK.TRANS64.TRYWAIT P2, [R72+URZ+0x100], R0 ;  /* 0x00010000480075a7 */ /* 0x0002e200080411ff */
[----:B--2---:R-:W-:Y:S01]  /*6a30*/  @P5 SEL R75, RZ, 0x1, !P3 ;  /* 0x00000001ff4b5807 */ /* 0x004fe20005800000 */
[----:B-1----:R-:W-:Y:S06]  /*6a40*/  @!P5 BRA `(.L_x_115) ;  /* 0x000000000058d947 */ /* 0x002fec0003800000 */
[----:B------:R-:W-:Y:S01]  /*6a50*/  IMAD.MOV.U32 R46, RZ, RZ, RZ ;  /* 0x000000ffff2e7224 */ /* 0x000fe200078e00ff */
[----:B------:R-:W-:Y:S01]  /*6a60*/  ISETP.NE.AND P0, PT, R75, RZ, PT ;  /* 0x000000ff4b00720c */ /* 0x000fe20003f05270 */
[----:B------:R-:W-:Y:S01]  /*6a70*/  BSSY B0, `(.L_x_116) ;  /* 0x000000c000007945 */ /* 0x000fe20003800000 */
[----:B------:R-:W-:Y:S02]  /*6a80*/  CS2R R34, SRZ ;  /* 0x0000000000227805 */ /* 0x000fe4000001ff00 */
[----:B------:R-:W-:Y:S02]  /*6a90*/  CS2R R32, SRZ ;  /* 0x0000000000207805 */ /* 0x000fe4000001ff00 */
[----:B------:R-:W-:Y:S02]  /*6aa0*/  CS2R R38, SRZ ;  /* 0x0000000000267805 */ /* 0x000fe4000001ff00 */
[----:B------:R-:W-:Y:S02]  /*6ab0*/  CS2R R36, SRZ ;  /* 0x0000000000247805 */ /* 0x000fe4000001ff00 */
[----:B------:R-:W-:Y:S02]  /*6ac0*/  CS2R R42, SRZ ;  /* 0x00000000002a7805 */ /* 0x000fe4000001ff00 */
[----:B------:R-:W-:Y:S02]  /*6ad0*/  CS2R R40, SRZ ;  /* 0x0000000000287805 */ /* 0x000fe4000001ff00 */
[----:B------:R-:W-:Y:S01]  /*6ae0*/  CS2R R44, SRZ ;  /* 0x00000000002c7805 */ /* 0x000fe2000001ff00 */
[----:B------:R-:W-:Y:S06]  /*6af0*/  @P0 BRA `(.L_x_117) ;  /* 0x00000000000c0947 */ /* 0x000fec0003800000 */
[----:B------:R-:W-:Y:S04]  /*6b00*/  SHF.L.U32 R3, R65, 0x1f, RZ ;  /* 0x0000001f41037819 */ /* 0x000fe800000006ff */
[----:B------:R-:W1:Y:S02]  /*6b10*/  SYNCS.PHASECHK.TRANS64.TRYWAIT P0, [UR44+0x90], R3 ;  /* 0x00009003ff0075a7 */ /* 0x000e64000800112c */
[----:B-1----:R-:W-:Y:S05]  /*6b20*/  @!P0 BRA `(.L_x_118) ;  /* 0x0000002c00388947 */ /* 0x002fea0003800000 */
.L_x_117:
[----:B------:R-:W-:Y:S05]  /*6b30*/  BSYNC B0 ;  /* 0x0000000000007941 */ /* 0x000fea0003800000 */
.L_x_116:
[----:B------:R-:W-:Y:S01]  /*6b40*/  ISETP.NE.AND P0, PT, R76, RZ, PT ;  /* 0x000000ff4c00720c */ /* 0x000fe20003f05270 */
[----:B------:R-:W-:Y:S11]  /*6b50*/  HFMA2 R74, -RZ, RZ, 0, 5.9604644775390625e-08 ;  /* 0x00000001ff4a7431 */ /* 0x000ff600000001ff */
[----:B------:R-:W-:Y:S01]  /*6b60*/  @!UPT UIADD3 URZ, UPT, UPT, URZ, URZ, URZ ;  /* 0x000000fffffff290 */ /* 0x000fe2000fffe0ff */
[----:B------:R2:W1:Y:S04]  /*6b70*/  @P0 LDS.128 R32, [R68] ;  /* 0x0000000044200984 */ /* 0x0004680000000c00 */
[----:B------:R2:W1:Y:S04]  /*6b80*/  @P0 LDS.128 R36, [R67+0x10] ;  /* 0x0000100043240984 */ /* 0x0004680000000c00 */
[----:B------:R2:W1:Y:S04]  /*6b90*/  @P0 LDS.128 R40, [R66+0x20] ;  /* 0x0000200042280984 */ /* 0x0004680000000c00 */
[----:B------:R2:W1:Y:S02]  /*6ba0*/  @P0 LDS.128 R44, [R62+0x30] ;  /* 0x000030003e2c0984 */ /* 0x0004640000000c00 */
.L_x_115:
[----:B------:R-:W-:Y:S05]  /*6bb0*/  BSYNC B1 ;  /* 0x0000000000017941 */ /* 0x000fea0003800000 */
.L_x_114:
[----:B-1----:R-:W-:Y:S04]  /*6bc0*/  SHF.R.U32.HI R2, RZ, 0x15, R25 ;  /* 0x00000015ff027819 */ /* 0x002fe80000011619 */
[----:B------:R-:W-:Y:S01]  /*6bd0*/  LOP3.LUT P0, RZ, R2, 0x3, R56, 0x48, !PT ;  /* 0x0000000302ff7812 */ /* 0x000fe20007804838 */
[----:B------:R-:W-:Y:S01]  /*6be0*/  @!UPT UIADD3 URZ, UPT, UPT, URZ, URZ, URZ ;  /* 0x000000fffffff290 */ /* 0x000fe2000fffe0ff */
[----:B---3--:R-:W-:Y:S11]  /*6bf0*/  @P2 BRA `(.L_x_119) ;  /* 0x0000000000082947 */ /* 0x008ff60003800000 */
[----:B------:R-:W1:Y:S02]  /*6c00*/  SYNCS.PHASECHK.TRANS64.TRYWAIT P1, [R72+URZ+0x100], R0 ;  /* 0x00010000480075a7 */ /* 0x000e6400080211ff */
[----:B-1----:R-:W-:Y:S05]  /*6c10*/  @!P1 BRA `(.L_x_120) ;  /* 0x0000002c00149947 */ /* 0x002fea0003800000 */
.L_x_119:
[----:B------:R-:W-:Y:S05]  /*6c20*/  @!P0 BRA `(.L_x_121) ;  /* 0x0000000000408947 */ /* 0x000fea0003800000 */
[----:B------:R-:W3:Y:S01]  /*6c30*/  LDCU.64 UR8, c[0x4][0x70] ;  /* 0x01000e00ff0877ac */ /* 0x000ee20008000a00 */
[----:B------:R-:W-:Y:S01]  /*6c40*/  MOV R3, 0x0 ;  /* 0x0000000000037802 */ /* 0x000fe20000000f00 */
[----:B------:R-:W-:Y:S02]  /*6c50*/  HFMA2 R12, -RZ, RZ, 0, 5.9604644775390625e-08 ;  /* 0x00000001ff0c7431 */ /* 0x000fe400000001ff */
[----:B------:R-:W-:Y:S02]  /*6c60*/  IMAD.MOV.U32 R8, RZ, RZ, 0x192 ;  /* 0x00000192ff087424 */ /* 0x000fe400078e00ff */
[----:B------:R-:W-:Y:S01]  /*6c70*/  IMAD.MOV.U32 R13, RZ, RZ, RZ ;  /* 0x000000ffff0d7224 */ /* 0x000fe200078e00ff */
[----:B------:R-:W5:Y:S01]  /*6c80*/  LDCU.64 UR6, c[0x4][0x78] ;  /* 0x01000f00ff0677ac */ /* 0x000f620008000a00 */
[----:B------:R-:W1:Y:S01]  /*6c90*/  LDC.64 R2, c[0x4][R3] ;  /* 0x0100000003027b82 */ /* 0x000e620000000a00 */
[----:B------:R-:W2:Y:S01]  /*6ca0*/  LDCU.64 UR4, c[0x4][0x10] ;  /* 0x01000200ff0477ac */ /* 0x000ea20008000a00 */
[----:B---3--:R-:W-:Y:S01]  /*6cb0*/  MOV R5, UR9 ;  /* 0x0000000900057c02 */ /* 0x008fe20008000f00 */
[----:B------:R-:W-:Y:S01]  /*6cc0*/  IMAD.U32 R4, RZ, RZ, UR8 ;  /* 0x00000008ff047e24 */ /* 0x000fe2000f8e00ff */
[----:B-----5:R-:W-:Y:S01]  /*6cd0*/  MOV R7, UR7 ;  /* 0x0000000700077c02 */ /* 0x020fe20008000f00 */
[----:B------:R-:W-:Y:S01]  /*6ce0*/  IMAD.U32 R6, RZ, RZ, UR6 ;  /* 0x00000006ff067e24 */ /* 0x000fe2000f8e00ff */
[----:B--2---:R-:W-:Y:S01]  /*6cf0*/  MOV R11, UR5 ;  /* 0x00000005000b7c02 */ /* 0x004fe20008000f00 */
[----:B------:R-:W-:Y:S02]  /*6d00*/  IMAD.U32 R10, RZ, RZ, UR4 ;  /* 0x00000004ff0a7e24 */ /* 0x000fe4000f8e00ff */
[----:B------:R-:W-:Y:S07]  /*6d10*/  LEPC R20, `(.L_x_121) ;  /* 0x000000001014794e */ /* 0x000fee0000000000 */
[----:B-1--4-:R-:W-:Y:S05]  /*6d20*/  CALL.ABS.NOINC R2 ;  /* 0x0000000002007343 */ /* 0x012fea0003c00000 */
.L_x_121:
[----:B------:R-:W-:Y:S05]  /*6d30*/  WARPSYNC.ALL ;  /* 0x0000000000007948 */ /* 0x000fea0003800000 */
[----:B------:R-:W-:Y:S01]  /*6d40*/  R2UR UR4, R25 ;  /* 0x00000000190472ca */ /* 0x000fe200000e0000 */
[----:B------:R-:W-:Y:S01]  /*6d50*/  BSSY.RECONVERGENT B0, `(.L_x_122) ;  /* 0x0000039000007945 */ /* 0x000fe20003800200 */
[----:B------:R-:W-:Y:S11]  /*6d60*/  ISETP.NE.AND P0, PT, R70, RZ, PT ;  /* 0x000000ff4600720c */ /* 0x000ff60003f05270 */
[----:B------:R-:W1:Y:S02]  /*6d70*/  LDTM.x16 R4, tmem[UR4] ;  /* 0x00000004000479ee */ /* 0x000e640008240000 */
[C---:B-1--4-:R-:W-:Y:S01]  /*6d80*/  FMUL R0, R24.reuse, R4 ;  /* 0x0000000418007220 */ /* 0x052fe20000400000 */
[C---:B------:R-:W-:Y:S01]  /*6d90*/  FMUL R2, R24.reuse, R5 ;  /* 0x0000000518027220 */ /* 0x040fe20000400000 */
[C---:B------:R-:W-:Y:S01]  /*6da0*/  FMUL R3, R24.reuse, R6 ;  /* 0x0000000618037220 */ /* 0x040fe20000400000 */
[C---:B------:R-:W-:Y:S01]  /*6db0*/  FMUL R7, R24.reuse, R7 ;  /* 0x0000000718077220 */ /* 0x040fe20000400000 */
[C---:B------:R-:W-:Y:S01]  /*6dc0*/  FFMA R28, R27.reuse, R32, R0 ;  /* 0x000000201b1c7223 */ /* 0x040fe20000000000 */
        /* <DEDUP_REMOVED lines=10> */
[----:B------:R1:W-:Y:S01]  /*6e70*/  STS.128 [R68], R28 ;  /* 0x0000001c44007388 */ /* 0x0003e20000000c00 */
        /* <DEDUP_REMOVED lines=8> */
[----:B------:R1:W-:Y:S01]  /*6f00*/  STS.128 [R67+0x10], R4 ;  /* 0x0000100443007388 */ /* 0x0003e20000000c00 */
[C---:B------:R-:W-:Y:S01]  /*6f10*/  FMUL R13, R24.reuse, R17 ;  /* 0x00000011180d7220 */ /* 0x040fe20000400000 */
[C---:B------:R-:W-:Y:S01]  /*6f20*/  FFMA R10, R27.reuse, R42, R10 ;  /* 0x0000002a1b0a7223 */ /* 0x040fe2000000000a */
[C---:B------:R-:W-:Y:S01]  /*6f30*/  FMUL R14, R24.reuse, R18 ;  /* 0x00000012180e7220 */ /* 0x040fe20000400000 */
[C---:B------:R-:W-:Y:S01]  /*6f40*/  FFMA R11, R27.reuse, R43, R15 ;  /* 0x0000002b1b0b7223 */ /* 0x040fe2000000000f */
[----:B------:R-:W-:Y:S01]  /*6f50*/  FMUL R19, R24, R19 ;  /* 0x0000001318137220 */ /* 0x000fe20000400000 */
[C---:B------:R-:W-:Y:S01]  /*6f60*/  FFMA R12, R27.reuse, R44, R12 ;  /* 0x0000002c1b0c7223 */ /* 0x040fe2000000000c */
[C---:B------:R-:W-:Y:S01]  /*6f70*/  FFMA R13, R27.reuse, R45, R13 ;  /* 0x0000002d1b0d7223 */ /* 0x040fe2000000000d */
[C---:B------:R-:W-:Y:S01]  /*6f80*/  FFMA R14, R27.reuse, R46, R14 ;  /* 0x0000002e1b0e7223 */ /* 0x040fe2000000000e */
[----:B------:R1:W-:Y:S01]  /*6f90*/  STS.128 [R66+0x20], R8 ;  /* 0x0000200842007388 */ /* 0x0003e20000000c00 */
[----:B------:R-:W-:Y:S05]  /*6fa0*/  FFMA R15, R27, R47, R19 ;  /* 0x0000002f1b0f7223 */ /* 0x000fea0000000013 */
[----:B------:R1:W-:Y:S01]  /*6fb0*/  STS.128 [R62+0x30], R12 ;  /* 0x0000300c3e007388 */ /* 0x0003e20000000c00 */
[----:B------:R-:W-:Y:S01]  /*6fc0*/  @!PT LDS RZ, [RZ] ;  /* 0x00000000fffff984 */ /* 0x000fe20000000800 */
[----:B------:R-:W-:Y:S01]  /*6fd0*/  @!PT LDS RZ, [RZ] ;  /* 0x00000000fffff984 */ /* 0x000fe20000000800 */
[----:B------:R-:W-:Y:S01]  /*6fe0*/  @!PT LDS RZ, [RZ] ;  /* 0x00000000fffff984 */ /* 0x000fe20000000800 */
[----:B------:R-:W-:Y:S01]  /*6ff0*/  @!PT LDS RZ, [RZ] ;  /* 0x00000000fffff984 */ /* 0x000fe20000000800 */
[----:B------:R3:W-:Y:S06]  /*7000*/  MEMBAR.ALL.CTA ;  /* 0x0000000000007992 */ /* 0x0007ec0000008000 */
[----:B---3--:R-:W3:Y:S02]  /*7010*/  FENCE.VIEW.ASYNC.S ;  /* 0x00000000000073c6 */ /* 0x008ee40000000000 */
[----:B---3--:R-:W-:Y:S06]  /*7020*/  BAR.SYNC.DEFER_BLOCKING 0x1, 0x80 ;  /* 0x0042000000007b1d */ /* 0x008fec0000010000 */
[----:B------:R-:W-:Y:S05]  /*7030*/  @P0 BRA `(.L_x_123) ;  /* 0x0000000000280947 */ /* 0x000fea0003800000 */
[----:B------:R-:W-:Y:S01]  /*7040*/  UIADD3 UR4, UPT, UPT, UR44, 0x200, URZ ;  /* 0x000002002c047890 */ /* 0x000fe2000fffe0ff */
[----:B------:R-:W-:Y:S05]  /*7050*/  UMOV UR51, UR36 ;  /* 0x0000002400337c82 */ /* 0x000fea0008000000 */
[----:B------:R-:W-:Y:S01]  /*7060*/  MOV R59, UR4 ;  /* 0x00000004003b7c02 */ /* 0x000fe20008000f00 */
[----:B------:R-:W-:Y:S03]  /*7070*/  UIADD3 UR4, UP0, UPT, UR62, 0x680, URZ ;  /* 0x000006803e047890 */ /* 0x000fe6000ff1e0ff */
[----:B------:R-:W-:Y:S01]  /*7080*/  R2UR UR48, R59 ;  /* 0x000000003b3072ca */ /* 0x000fe200000e0000 */
[----:B------:R-:W-:Y:S11]  /*7090*/  UIADD3.X UR5, UPT, UPT, URZ, UR63, URZ, UP0, !UPT ;  /* 0x0000003fff057290 */ /* 0x000ff600087fe4ff */
[----:B------:R-:W-:Y:S01]  /*70a0*/  @!UPT UIADD3 URZ, UPT, UPT, URZ, URZ, URZ ;  /* 0x000000fffffff290 */ /* 0x000fe2000fffe0ff */
[----:B------:R3:W-:Y:S01]  /*70b0*/  UTMASTG.3D [UR48], [UR4] ;  /* 0x00000030040073b5 */ /* 0x0007e20008010000 */
[----:B------:R0:W-:Y:S01]  /*70c0*/  UTMACMDFLUSH ;  /* 0x00000000000079b7 */ /* 0x0001e20000000000 */
[----:B---3--:R-:W-:Y:S04]  /*70d0*/  DEPBAR.LE SB0, 0x1 ;  /* 0x000080400000791a */ /* 0x008fe80000000000 */
.L_x_123:
[----:B------:R-:W-:Y:S05]  /*70e0*/  BSYNC.RECONVERGENT B0 ;  /* 0x0000000000007941 */ /* 0x000fea0003800200 */
.L_x_122:
[----:B------:R-:W-:Y:S01]  /*70f0*/  BAR.SYNC.DEFER_BLOCKING 0x1, 0x80 ;  /* 0x0042000000007b1d */ /* 0x000fe20000010000 */
[----:B------:R-:W-:Y:S01]  /*7100*/  ISETP.NE.AND P1, PT, R71, RZ, PT ;  /* 0x000000ff4700720c */ /* 0x000fe20003f25270 */
[----:B------:R-:W-:Y:S01]  /*7110*/  UISETP.NE.AND UP0, UPT, UR47, URZ, UPT ;  /* 0x000000ff2f00728c */ /* 0x000fe2000bf05270 */
[----:B------:R-:W-:Y:S11]  /*7120*/  LEA R2, R74, UR44, 0x3 ;  /* 0x0000002c4a027c11 */ /* 0x000ff6000f8e18ff */
[----:B-1----:R-:W-:Y:S01]  /*7130*/  @P1 SHF.L.U32 R4, R65, 0x1f, RZ ;  /* 0x0000001f41041819 */ /* 0x002fe200000006ff */
[----:B------:R-:W-:Y:S06]  /*7140*/  BRA.U !UP0, `(.L_x_124) ;  /* 0x0000000108247547 */ /* 0x000fec000b800000 */
[----:B------:R-:W1:Y:S01]  /*7150*/  S2R R0, SR_CgaCtaId ;  /* 0x0000000000007919 */ /* 0x000e620000008800 */
[----:B------:R-:W-:Y:S01]  /*7160*/  IMAD.U32 R3, RZ, RZ, UR46 ;  /* 0x0000002eff037e24 */ /* 0x000fe2000f8e00ff */
[----:B------:R-:W-:Y:S04]  /*7170*/  UIADD3 UR4, UPT, UPT, UR46, 0x1, URZ ;  /* 0x000000012e047890 */ /* 0x000fe8000fffe0ff */
[----:B------:R-:W-:Y:S01]  /*7180*/  @P1 LEA R3, R3, UR44, 0x3 ;  /* 0x0000002c03031c11 */ /* 0x000fe2000f8e18ff */
[----:B------:R-:W-:Y:S04]  /*7190*/  UISETP.NE.AND UP0, UPT, UR4, 0x4, UPT ;  /* 0x000000040400788c */ /* 0x000fe8000bf05270 */
[----:B------:R-:W-:Y:S01]  /*71a0*/  @P1 VIADD R3, R3, 0xb0 ;  /* 0x000000b003031836 */ /* 0x000fe20000000000 */
[----:B------:R-:W-:Y:S04]  /*71b0*/  USEL UR46, UR4, URZ, UP0 ;  /* 0x000000ff042e7287 */ /* 0x000fe80008000000 */
[----:B-1----:R-:W-:Y:S04]  /*71c0*/  @P1 PRMT R0, R0, 0x654, R3 ;  /* 0x0000065400001816 */ /* 0x002fe80000000003 */
[----:B------:R1:W-:Y:S04]  /*71d0*/  @P1 SYNCS.ARRIVE.TRANS64.RED.A1T0 RZ, [R0+URZ], RZ ;  /* 0x000000ff00ff19a7 */ /* 0x0003e800081004ff */
.L_x_124:
[----:B------:R-:W3:Y:S01]  /*71e0*/  @P1 SYNCS.PHASECHK.TRANS64.TRYWAIT P0, [R2+URZ+0x90], R4 ;  /* 0x00009004020015a7 */ /* 0x000ee200080011ff */
[----:B------:R-:W-:Y:S01]  /*71f0*/  BSSY B1, `(.L_x_125) ;  /* 0x0000016000017945 */ /* 0x000fe20003800000 */
[----:B---3--:R-:W-:Y:S03]  /*7200*/  @P1 SEL R75, RZ, 0x1, !P0 ;  /* 0x00000001ff4b1807 */ /* 0x008fe60004000000 */
[----:B------:R-:W-:Y:S05]  /*7210*/  @!P1 BRA `(.L_x_126) ;  /* 0x00000000004c9947 */ /* 0x000fea0003800000 */
[----:B------:R-:W-:Y:S01]  /*7220*/  ISETP.NE.AND P0, PT, R75, RZ, PT ;  /* 0x000000ff4b00720c */ /* 0x000fe20003f05270 */
[----:B------:R-:W-:Y:S01]  /*7230*/  BSSY B0, `(.L_x_127) ;  /* 0x000000b000007945 */ /* 0x000fe20003800000 */
[----:B------:R-:W-:Y:S11]  /*7240*/  ISETP.NE.AND P1, PT, R76, RZ, PT ;  /* 0x000000ff4c00720c */ /* 0x000ff60003f25270 */
[----:B------:R-:W-:Y:S02]  /*7250*/  @!UPT UIADD3 URZ, UPT, UPT, URZ, URZ, URZ ;  /* 0x000000fffffff290 */ /* 0x000fe4000fffe0ff */
[C---:B------:R-:W-:Y:S01]  /*7260*/  @P1 IMAD R6, R74.reuse, 0x2000, R68 ;  /* 0x000020004a061824 */ /* 0x040fe200078e0244 */
[C---:B------:R-:W-:Y:S01]  /*7270*/  @P1 LEA R4, R74.reuse, R66, 0xd ;  /* 0x000000424a041211 */ /* 0x040fe200078e68ff */
[C---:B------:R-:W-:Y:S02]  /*7280*/  @P1 IMAD R5, R74.reuse, 0x2000, R67 ;  /* 0x000020004a051824 */ /* 0x040fe400078e0243 */
[----:B------:R-:W-:Y:S01]  /*7290*/  @P1 IMAD R3, R74, 0x2000, R62 ;  /* 0x000020004a031824 */ /* 0x000fe200078e023e */
[----:B------:R-:W-:Y:S06]  /*72a0*/  @P0 BRA `(.L_x_128) ;  /* 0x00000000000c0947 */ /* 0x000fec0003800000 */
[----:B-1----:R-:W-:Y:S04]  /*72b0*/  SHF.L.U32 R0, R65, 0x1f, RZ ;  /* 0x0000001f41007819 */ /* 0x002fe800000006ff */
[----:B------:R-:W1:Y:S02]  /*72c0*/  SYNCS.PHASECHK.TRANS64.TRYWAIT P0, [R2+URZ+0x90], R0 ;  /* 0x00009000020075a7 */ /* 0x000e6400080011ff */
[----:B-1----:R-:W-:Y:S05]  /*72d0*/  @!P0 BRA `(.L_x_129) ;  /* 0x0000002400788947 */ /* 0x002fea0003800000 */
.L_x_128:
[----:B------:R-:W-:Y:S05]  /*72e0*/  BSYNC B0 ;  /* 0x0000000000007941 */ /* 0x000fea0003800000 */
.L_x_127:
[----:B------:R-:W-:Y:S02]  /*72f0*/  ISETP.NE.AND P0, PT, R76, RZ, PT ;  /* 0x000000ff4c00720c */ /* 0x000fe40003f05270 */
[----:B------:R-:W-:Y:S11]  /*7300*/  IADD3 R74, PT, PT, R74, 0x1, RZ ;  /* 0x000000014a4a7810 */ /* 0x000ff60007ffe0ff */
[----:B------:R3:W4:Y:S04]  /*7310*/  @P0 LDS.128 R32, [R6] ;  /* 0x0000000006200984 */ /* 0x0007280000000c00 */
[----:B------:R3:W1:Y:S04]  /*7320*/  @P0 LDS.128 R36, [R5+0x10] ;  /* 0x0000100005240984 */ /* 0x0006680000000c00 */
[----:B------:R3:W1:Y:S04]  /*7330*/  @P0 LDS.128 R40, [R4+0x20] ;  /* 0x0000200004280984 */ /* 0x0006680000000c00 */
[----:B------:R3:W1:Y:S02]  /*7340*/  @P0 LDS.128 R44, [R3+0x30] ;  /* 0x00003000032c0984 */ /* 0x0006640000000c00 */
.L_x_126:
[----:B------:R-:W-:Y:S05]  /*7350*/  BSYNC B1 ;  /* 0x0000000000017941 */ /* 0x000fea0003800000 */
.L_x_125:
[----:B-1----:R-:W-:Y:S05]  /*7360*/  VIADD R0, R25, 0x10 ;  /* 0x0000001019007836 */ /* 0x002fea0000000000 */
[----:B------:R-:W-:Y:S04]  /*7370*/  SHF.R.U32.HI R0, RZ, 0x15, R0 ;  /* 0x00000015ff007819 */ /* 0x000fe80000011600 */
[----:B------:R-:W-:Y:S11]  /*7380*/  LOP3.LUT P0, RZ, R0, 0x3, R56, 0x48, !PT ;  /* 0x0000000300ff7812 */ /* 0x000ff60007804838 */
[----:B------:R-:W-:Y:S02]  /*7390*/  @!UPT UIADD3 URZ, UPT, UPT, URZ, URZ, URZ ;  /* 0x000000fffffff290 */ /* 0x000fe4000fffe0ff */
[----:B------:R-:W-:Y:S05]  /*73a0*/  @!P0 BRA `(.L_x_130) ;  /* 0x0000000000408947 */ /* 0x000fea0003800000 */
[----:B------:R-:W1:Y:S01]  /*73b0*/  LDCU.64 UR8, c[0x4][0x70] ;  /* 0x01000e00ff0877ac */ /* 0x000e620008000a00 */
[----:B---3--:R-:W-:Y:S01]  /*73c0*/  MOV R3, 0x0 ;  /* 0x0000000000037802 */ /* 0x008fe20000000f00 */
[----:B------:R-:W-:Y:S02]  /*73d0*/  HFMA2 R12, -RZ, RZ, 0, 5.9604644775390625e-08 ;  /* 0x00000001ff0c7431 */ /* 0x000fe400000001ff */
[----:B------:R-:W-:Y:S02]  /*73e0*/  IMAD.MOV.U32 R8, RZ, RZ, 0x192 ;  /* 0x00000192ff087424 */ /* 0x000fe400078e00ff */
[----:B------:R-:W-:Y:S01]  /*73f0*/  IMAD.MOV.U32 R13, RZ, RZ, RZ ;  /* 0x000000ffff0d7224 */ /* 0x000fe200078e00ff */
[----:B------:R-:W3:Y:S01]  /*7400*/  LDCU.64 UR6, c[0x4][0x78] ;  /* 0x01000f00ff0677ac */ /* 0x000ee20008000a00 */
[----:B------:R-:W2:Y:S01]  /*7410*/  LDC.64 R2, c[0x4][R3] ;  /* 0x0100000003027b82 */ /* 0x000ea20000000a00 */
[----:B------:R-:W5:Y:S01]  /*7420*/  LDCU.64 UR4, c[0x4][0x10] ;  /* 0x01000200ff0477ac */ /* 0x000f620008000a00 */
[----:B-1----:R-:W-:Y:S01]  /*7430*/  MOV R5, UR9 ;  /* 0x0000000900057c02 */ /* 0x002fe20008000f00 */
[----:B------:R-:W-:Y:S01]  /*7440*/  IMAD.U32 R4, RZ, RZ, UR8 ;  /* 0x00000008ff047e24 */ /* 0x000fe2000f8e00ff */
[----:B---3--:R-:W-:Y:S01]  /*7450*/  MOV R7, UR7 ;  /* 0x0000000700077c02 */ /* 0x008fe20008000f00 */
[----:B------:R-:W-:Y:S01]  /*7460*/  IMAD.U32 R6, RZ, RZ, UR6 ;  /* 0x00000006ff067e24 */ /* 0x000fe2000f8e00ff */
[----:B-----5:R-:W-:Y:S01]  /*7470*/  MOV R11, UR5 ;  /* 0x00000005000b7c02 */ /* 0x020fe20008000f00 */
[----:B------:R-:W-:Y:S02]  /*7480*/  IMAD.U32 R10, RZ, RZ, UR4 ;  /* 0x00000004ff0a7e24 */ /* 0x000fe4000f8e00ff */
[----:B------:R-:W-:Y:S07]  /*7490*/  LEPC R20, `(.L_x_130) ;  /* 0x000000001014794e */ /* 0x000fee0000000000 */
[----:B--2-4-:R-:W-:Y:S05]  /*74a0*/  CALL.ABS.NOINC R2 ;  /* 0x0000000002007343 */ /* 0x014fea0003c00000 */
.L_x_130:
[----:B------:R-:W1:Y:S01]  /*74b0*/  S2R R73, SR_CgaCtaId ;  /* 0x0000000000497919 */ /* 0x000e620000008800 */
[----:B------:R-:W-:Y:S05]  /*74c0*/  WARPSYNC.ALL ;  /* 0x0000000000007948 */ /* 0x000fea0003800000 */
[----:B------:R-:W-:Y:S01]  /*74d0*/  R2UR UR4, R25 ;  /* 0x00000000190472ca */ /* 0x000fe200000e0000 */
[----:B------:R-:W-:Y:S01]  /*74e0*/  BSSY.RECONVERGENT B0, `(.L_x_131) ;  /* 0x000003f000007945 */ /* 0x000fe20003800200 */
[----:B------:R-:W-:Y:S02]  /*74f0*/  ISETP.NE.AND P6, PT, R71, RZ, PT ;  /* 0x000000ff4700720c */ /* 0x000fe40003fc5270 */
[----:B------:R-:W-:Y:S02]  /*7500*/  ISETP.NE.AND P0, PT, R70, RZ, PT ;  /* 0x000000ff4600720c */ /* 0x000fe40003f05270 */
[----:B------:R-:W-:Y:S07]  /*7510*/  MOV R20, UR46 ;  /* 0x0000002e00147c02 */ /* 0x000fee0008000f00 */
[----:B---3--:R-:W3:Y:S02]  /*7520*/  LDTM.x16 R4, tmem[UR4+0x10] ;  /* 0x00001004000479ee */ /* 0x008ee40008240000 */
[----:B------:R-:W-:Y:S04]  /*7530*/  @P6 LEA R20, R20, UR44, 0x3 ;  /* 0x0000002c14146c11 */ /* 0x000fe8000f8e18ff */
[----:B------:R-:W-:Y:S01]  /*7540*/  @P6 IADD3 R20, PT, PT, R20, 0xb0, RZ ;  /* 0x000000b014146810 */ /* 0x000fe20007ffe0ff */
[C---:B---3--:R-:W-:Y:S01]  /*7550*/  FMUL R0, R24.reuse, R4 ;  /* 0x0000000418007220 */ /* 0x048fe20000400000 */
[C---:B------:R-:W-:Y:S01]  /*7560*/  FMUL R2, R24.reuse, R5 ;  /* 0x0000000518027220 */ /* 0x040fe20000400000 */
[C---:B------:R-:W-:Y:S01]  /*7570*/  FMUL R3, R24.reuse, R6 ;  /* 0x0000000618037220 */ /* 0x040fe20000400000 */
[C---:B------:R-:W-:Y:S01]  /*7580*/  FMUL R7, R24.reuse, R7 ;  /* 0x0000000718077220 */ /* 0x040fe20000400000 */
[C---:B----4-:R-:W-:Y:S01]  /*7590*/  FFMA R28, R27.reuse, R32, R0 ;  /* 0x000000201b1c7223 */ /* 0x050fe20000000000 */
        /* <DEDUP_REMOVED lines=10> */
[----:B------:R-:W-:Y:S01]  /*7640*/  STS.128 [R68+0x2000], R28 ;  /* 0x0020001c44007388 */ /* 0x000fe20000000c00 */
        /* <DEDUP_REMOVED lines=18> */
[----:B------:R-:W-:Y:S01]  /*7770*/  FFMA R19, R27, R47, R12 ;  /* 0x0000002f1b137223 */ /* 0x000fe2000000000c */
[----:B------:R-:W-:Y:S02]  /*7780*/  @P6 SHF.L.U32 R0, R65, 0x1f, RZ ;  /* 0x0000001f41006819 */ /* 0x000fe400000006ff */
[----:B-1----:R-:W-:Y:S02]  /*7790*/  @P6 PRMT R20, R73, 0x654, R20 ;  /* 0x0000065449146816 */ /* 0x002fe40000000014 */
[----:B------:R4:W-:Y:S01]  /*77a0*/  STS.128 [R62+0x2030], R16 ;  /* 0x002030103e007388 */ /* 0x0009e20000000c00 */
[----:B------:R-:W-:Y:S01]  /*77b0*/  @!PT LDS RZ, [RZ] ;  /* 0x00000000fffff984 */ /* 0x000fe20000000800 */
[----:B------:R-:W-:Y:S01]  /*77c0*/  @!PT LDS RZ, [RZ] ;  /* 0x00000000fffff984 */ /* 0x000fe20000000800 */
[----:B------:R-:W-:Y:S01]  /*77d0*/  @!PT LDS RZ, [RZ] ;  /* 0x00000000fffff984 */ /* 0x000fe20000000800 */
[----:B------:R-:W-:Y:S01]  /*77e0*/  @!PT LDS RZ, [RZ] ;  /* 0x00000000fffff984 */ /* 0x000fe20000000800 */
[----:B------:R1:W-:Y:S06]  /*77f0*/  MEMBAR.ALL.CTA ;  /* 0x0000000000007992 */ /* 0x0003ec0000008000 */
[----:B-1----:R-:W1:Y:S01]  /*7800*/  FENCE.VIEW.ASYNC.S ;  /* 0x00000000000073c6 */ /* 0x002e620000000000 */
[----:B---3--:R-:W-:Y:S01]  /*7810*/  LEA R6, R74, UR44, 0x3 ;  /* 0x0000002c4a067c11 */ /* 0x008fe2000f8e18ff */
[----:B-1----:R-:W-:Y:S06]  /*7820*/  BAR.SYNC.DEFER_BLOCKING 0x1, 0x80 ;  /* 0x0042000000007b1d */ /* 0x002fec0000010000 */
[----:B------:R-:W-:Y:S05]  /*7830*/  @P0 BRA `(.L_x_132) ;  /* 0x0000000000240947 */ /* 0x000fea0003800000 */
[----:B------:R-:W-:Y:S02]  /*7840*/  UIADD3 UR4, UP0, UPT, UR62, 0x680, URZ ;  /* 0x000006803e047890 */ /* 0x000fe4000ff1e0ff */
[----:B------:R-:W-:Y:S02]  /*7850*/  UIADD3 UR9, UPT, UPT, UR49, 0x10, URZ ;  /* 0x0000001031097890 */ /* 0x000fe4000fffe0ff */
[----:B------:R-:W-:Y:S02]  /*7860*/  UIADD3 UR8, UPT, UPT, UR44, 0x2200, URZ ;  /* 0x000022002c087890 */ /* 0x000fe4000fffe0ff */
[----:B------:R-:W-:Y:S01]  /*7870*/  UIADD3.X UR5, UPT, UPT, URZ, UR63, URZ, UP0, !UPT ;  /* 0x0000003fff057290 */ /* 0x000fe200087fe4ff */
[----:B------:R-:W-:Y:S01]  /*7880*/  UMOV UR10, UR50 ;  /* 0x00000032000a7c82 */ /* 0x000fe20008000000 */
[----:B------:R-:W-:Y:S07]  /*7890*/  UMOV UR11, UR36 ;  /* 0x00000024000b7c82 */ /* 0x000fee0008000000 */
[----:B------:R1:W-:Y:S01]  /*78a0*/  UTMASTG.3D [UR8], [UR4] ;  /* 0x00000008040073b5 */ /* 0x0003e20008010000 */
[----:B------:R0:W-:Y:S01]  /*78b0*/  UTMACMDFLUSH ;  /* 0x00000000000079b7 */ /* 0x0001e20000000000 */
[----:B-1----:R-:W-:Y:S04]  /*78c0*/  DEPBAR.LE SB0, 0x1 ;  /* 0x000080400000791a */ /* 0x002fe80000000000 */
.L_x_132:
[----:B------:R-:W-:Y:S05]  /*78d0*/  BSYNC.RECONVERGENT B0 ;  /* 0x0000000000007941 */ /* 0x000fea0003800200 */
.L_x_131:
[----:B------:R-:W-:Y:S01]  /*78e0*/  BAR.SYNC.DEFER_BLOCKING 0x1, 0x80 ;  /* 0x0042000000007b1d */ /* 0x000fe20000010000 */
[----:B------:R-:W-:Y:S04]  /*78f0*/  UIADD3 UR4, UPT, UPT, UR46, 0x1, URZ ;  /* 0x000000012e047890 */ /* 0x000fe8000fffe0ff */
[----:B------:R-:W-:Y:S04]  /*7900*/  UISETP.NE.AND UP0, UPT, UR4, 0x4, UPT ;  /* 0x000000040400788c */ /* 0x000fe8000bf05270 */
[----:B------:R-:W-:Y:S01]  /*7910*/  USEL UR45, UR4, URZ, UP0 ;  /* 0x000000ff042d7287 */ /* 0x000fe20008000000 */
[----:B------:R1:W-:Y:S01]  /*7920*/  @P6 SYNCS.ARRIVE.TRANS64.RED.A1T0 RZ, [R20+URZ], RZ ;  /* 0x000000ff14ff69a7 */ /* 0x0003e200081004ff */
[----:B------:R-:W-:Y:S01]  /*7930*/  BSSY B1, `(.L_x_133) ;  /* 0x0000017000017945 */ /* 0x000fe20003800000 */
[----:B------:R-:W3:Y:S02]  /*7940*/  @P6 SYNCS.PHASECHK.TRANS64.TRYWAIT P0, [R6+URZ+0x90], R0 ;  /* 0x00009000060065a7 */ /* 0x000ee400080011ff */
[----:B---3--:R-:W-:Y:S01]  /*7950*/  @P6 SEL R75, RZ, 0x1, !P0 ;  /* 0x00000001ff4b6807 */ /* 0x008fe20004000000 */
[----:B-1----:R-:W-:Y:S06]  /*7960*/  @!P6 BRA `(.L_x_134) ;  /* 0x00000000004ce947 */ /* 0x002fec0003800000 */
        /* <DEDUP_REMOVED lines=9> */
[----:B------:R-:W-:Y:S04]  /*7a00*/  SHF.L.U32 R5, R65, 0x1f, RZ ;  /* 0x0000001f41057819 */ /* 0x000fe800000006ff */
[----:B------:R-:W1:Y:S02]  /*7a10*/  SYNCS.PHASECHK.TRANS64.TRYWAIT P0, [R6+URZ+0x90], R5 ;  /* 0x00009005060075a7 */ /* 0x000e6400080011ff */
[----:B-1----:R-:W-:Y:S05]  /*7a20*/  @!P0 BRA `(.L_x_137) ;  /* 0x0000001c00b88947 */ /* 0x002fea0003800000 */
.L_x_136:
[----:B------:R-:W-:Y:S05]  /*7a30*/  BSYNC B0 ;  /* 0x0000000000007941 */ /* 0x000fea0003800000 */
.L_x_135:
[----:B------:R-:W-:Y:S02]  /*7a40*/  ISETP.NE.AND P0, PT, R76, RZ, PT ;  /* 0x000000ff4c00720c */ /* 0x000fe40003f05270 */
[----:B------:R-:W-:Y:S11]  /*7a50*/  IADD3 R74, PT, PT, R74, 0x1, RZ ;  /* 0x000000014a4a7810 */ /* 0x000ff60007ffe0ff */
[----:B------:R3:W1:Y:S04]  /*7a60*/  @P0 LDS.128 R32, [R4] ;  /* 0x0000000004200984 */ /* 0x0006680000000c00 */
[----:B------:R3:W1:Y:S04]  /*7a70*/  @P0 LDS.128 R36, [R3+0x10] ;  /* 0x0000100003240984 */ /* 0x0006680000000c00 */
[----:B------:R3:W1:Y:S04]  /*7a80*/  @P0 LDS.128 R40, [R2+0x20] ;  /* 0x0000200002280984 */ /* 0x0006680000000c00 */
[----:B------:R3:W1:Y:S02]  /*7a90*/  @P0 LDS.128 R44, [R0+0x30] ;  /* 0x00003000002c0984 */ /* 0x0006640000000c00 */
.L_x_134:
[----:B------:R-:W-:Y:S05]  /*7aa0*/  BSYNC B1 ;  /* 0x0000000000017941 */ /* 0x000fea0003800000 */
.L_x_133:
[----:B---3--:R-:W-:Y:S05]  /*7ab0*/  VIADD R0, R25, 0x20 ;  /* 0x0000002019007836 */ /* 0x008fea0000000000 */
[----:B------:R-:W-:Y:S04]  /*7ac0*/  SHF.R.U32.HI R0, RZ, 0x15, R0 ;  /* 0x00000015ff007819 */ /* 0x000fe80000011600 */
[----:B------:R-:W-:Y:S11]  /*7ad0*/  LOP3.LUT P0, RZ, R0, 0x3, R56, 0x48, !PT ;  /* 0x0000000300ff7812 */ /* 0x000ff60007804838 */
[----:B------:R-:W-:Y:S02]  /*7ae0*/  @!UPT UIADD3 URZ, UPT, UPT, URZ, URZ, URZ ;  /* 0x000000fffffff290 */ /* 0x000fe4000fffe0ff */
[----:B------:R-:W-:Y:S05]  /*7af0*/  @!P0 BRA `(.L_x_138) ;  /* 0x0000000000408947 */ /* 0x000fea0003800000 */
[----:B------:R-:W1:Y:S01]  /*7b00*/  LDCU.64 UR8, c[0x4][0x70] ;  /* 0x01000e00ff0877ac */ /* 0x000e620008000a00 */
[----:B------:R-:W-:Y:S01]  /*7b10*/  MOV R3, 0x0 ;  /* 0x0000000000037802 */ /* 0x000fe20000000f00 */
[----:B------:R-:W-:Y:S02]  /*7b20*/  HFMA2 R12, -RZ, RZ, 0, 5.9604644775390625e-08 ;  /* 0x00000001ff0c7431 */ /* 0x000fe400000001ff */
[----:B----4-:R-:W-:Y:S02]  /*7b30*/  IMAD.MOV.U32 R8, RZ, RZ, 0x192 ;  /* 0x00000192ff087424 */ /* 0x010fe400078e00ff */
[----:B------:R-:W-:Y:S01]  /*7b40*/  IMAD.MOV.U32 R13, RZ, RZ, RZ ;  /* 0x000000ffff0d7224 */ /* 0x000fe200078e00ff */
[----:B------:R-:W3:Y:S01]  /*7b50*/  LDCU.64 UR6, c[0x4][0x78] ;  /* 0x01000f00ff0677ac */ /* 0x000ee20008000a00 */
[----:B------:R-:W4:Y:S01]  /*7b60*/  LDC.64 R2, c[0x4][R3] ;  /* 0x0100000003027b82 */ /* 0x000f220000000a00 */
        /* <DEDUP_REMOVED lines=9> */
.L_x_138:
[----:B------:R-:W-:Y:S05]  /*7c00*/  WARPSYNC.ALL ;  /* 0x0000000000007948 */ /* 0x000fea0003800000 */
[----:B------:R-:W-:Y:S01]  /*7c10*/  R2UR UR4, R25 ;  /* 0x00000000190472ca */ /* 0x000fe200000e0000 */
[----:B------:R-:W-:Y:S01]  /*7c20*/  BSSY.RECONVERGENT B0, `(.L_x_139) ;  /* 0x000003f000007945 */ /* 0x000fe20003800200 */
[----:B------:R-:W-:Y:S02]  /*7c30*/  ISETP.NE.AND P6, PT, R71, RZ, PT ;  /* 0x000000ff4700720c */ /* 0x000fe40003fc5270 */
[----:B------:R-:W-:Y:S02]  /*7c40*/  ISETP.NE.AND P0, PT, R70, RZ, PT ;  /* 0x000000ff4600720c */ /* 0x000fe40003f05270 */
[----:B------:R-:W-:Y:S07]  /*7c50*/  MOV R20, UR45 ;  /* 0x0000002d00147c02 */ /* 0x000fee0008000f00 */
[----:B-1--4-:R-:W1:Y:S02]  /*7c60*/  LDTM.x16 R4, tmem[UR4+0x20] ;  /* 0x00002004000479ee */ /* 0x012e640008240000 */
[----:B------:R-:W-:Y:S04]  /*7c70*/  @P6 LEA R20, R20, UR44, 0x3 ;  /* 0x0000002c14146c11 */ /* 0x000fe8000f8e18ff */
[----:B------:R-:W-:Y:S04]  /*7c80*/  @P6 IADD3 R20, PT, PT, R20, 0xb0, RZ ;  /* 0x000000b014146810 */ /* 0x000fe80007ffe0ff */
[----:B------:R-:W-:Y:S01]  /*7c90*/  @P6 PRMT R20, R73, 0x654, R20 ;  /* 0x0000065449146816 */ /* 0x000fe20000000014 */
[C---:B-1----:R-:W-:Y:S01]  /*7ca0*/  FMUL R0, R24.reuse, R4 ;  /* 0x0000000418007220 */ /* 0x042fe20000400000 */
        /* <DEDUP_REMOVED lines=34> */
[----:B------:R-:W-:Y:S02]  /*7ed0*/  LEA R0, R74, UR44, 0x3 ;  /* 0x0000002c4a007c11 */ /* 0x000fe4000f8e18ff */
[----:B------:R-:W-:Y:S02]  /*7ee0*/  @P6 SHF.L.U32 R2, R65, 0x1f, RZ ;  /* 0x0000001f41026819 */ /* 0x000fe400000006ff */
        /* <DEDUP_REMOVED lines=17> */
[----:B---3--:R-:W-:Y:S04]  /*8000*/  DEPBAR.LE SB0, 0x1 ;  /* 0x000080400000791a */ /* 0x008fe80000000000 */
.L_x_140:
[----:B------:R-:W-:Y:S05]  /*8010*/  BSYNC.RECONVERGENT B0 ;  /* 0x0000000000007941 */ /* 0x000fea0003800200 */
.L_x_139:
[----:B------:R-:W-:Y:S01]  /*8020*/  BAR.SYNC.DEFER_BLOCKING 0x1, 0x80 ;  /* 0x0042000000007b1d */ /* 0x000fe20000010000 */
[----:B------:R-:W-:Y:S04]  /*8030*/  UIADD3 UR4, UPT, UPT, UR45, 0x1, URZ ;  /* 0x000000012d047890 */ /* 0x000fe8000fffe0ff */
[----:B------:R-:W-:Y:S04]  /*8040*/  UISETP.NE.AND UP0, UPT, UR4, 0x4, UPT ;  /* 0x000000040400788c */ /* 0x000fe8000bf05270 */
[----:B------:R-:W-:Y:S01]  /*8050*/  USEL UR46, UR4, URZ, UP0 ;  /* 0x000000ff042e7287 */ /* 0x000fe20008000000 */
[----:B------:R3:W-:Y:S01]  /*8060*/  @P6 SYNCS.ARRIVE.TRANS64.RED.A1T0 RZ, [R20+URZ], RZ ;  /* 0x000000ff14ff69a7 */ /* 0x0007e200081004ff */
[----:B------:R-:W-:Y:S01]  /*8070*/  BSSY B1, `(.L_x_141) ;  /* 0x0000017000017945 */ /* 0x000fe20003800000 */
[----:B------:R-:W4:Y:S02]  /*8080*/  @P6 SYNCS.PHASECHK.TRANS64.TRYWAIT P0, [R0+URZ+0x90], R2 ;  /* 0x00009002000065a7 */ /* 0x000f2400080011ff */
[----:B----4-:R-:W-:Y:S01]  /*8090*/  @P6 SEL R75, RZ, 0x1, !P0 ;  /* 0x00000001ff4b6807 */ /* 0x010fe20004000000 */
[----:B---3--:R-:W-:Y:S06]  /*80a0*/  @!P6 BRA `(.L_x_142) ;  /* 0x00000000004ce947 */ /* 0x008fec0003800000 */
[----:B------:R-:W-:Y:S01]  /*80b0*/  ISETP.NE.AND P0, PT, R75, RZ, PT ;  /* 0x000000ff4b00720c */ /* 0x000fe20003f05270 */
[----:B------:R-:W-:Y:S01]  /*80c0*/  BSSY B0, `(.L_x_143) ;  /* 0x000000b000007945 */ /* 0x000fe20003800000 */
[----:B------:R-:W-:Y:S11]  /*80d0*/  ISETP.NE.AND P1, PT, R76, RZ, PT ;  /* 0x000000ff4c00720c */ /* 0x000ff60003f25270 */
[----:B------:R-:W-:Y:S02]  /*80e0*/  @!UPT UIADD3 URZ, UPT, UPT, URZ, URZ, URZ ;  /* 0x000000fffffff290 */ /* 0x000fe4000fffe0ff */
[C---:B-1----:R-:W-:Y:S01]  /*80f0*/  @P1 IMAD R4, R74.reuse, 0x2000, R68 ;  /* 0x000020004a041824 */ /* 0x042fe200078e0244 */
[C---:B------:R-:W-:Y:S01]  /*8100*/  @P1 LEA R2, R74.reuse, R66, 0xd ;  /* 0x000000424a021211 */ /* 0x040fe200078e68ff */
[C---:B------:R-:W-:Y:S02]  /*8110*/  @P1 IMAD R3, R74.reuse, 0x2000, R67 ;  /* 0x000020004a031824 */ /* 0x040fe400078e0243 */
[----:B------:R-:W-:Y:S01]  /*8120*/  @P1 IMAD R74, R74, 0x2000, R62 ;  /* 0x000020004a4a1824 */ /* 0x000fe200078e023e */
[----:B------:R-:W-:Y:S06]  /*8130*/  @P0 BRA `(.L_x_144) ;  /* 0x00000000000c0947 */ /* 0x000fec0003800000 */
[----:B------:R-:W-:Y:S04]  /*8140*/  SHF.L.U32 R5, R65, 0x1f, RZ ;  /* 0x0000001f41057819 */ /* 0x000fe800000006ff */
[----:B------:R-:W1:Y:S02]  /*8150*/  SYNCS.PHASECHK.TRANS64.TRYWAIT P0, [R0+URZ+0x90], R5 ;  /* 0x00009005000075a7 */ /* 0x000e6400080011ff */
[----:B-1----:R-:W-:Y:S05]  /*8160*/  @!P0 BRA `(.L_x_145) ;  /* 0x0000001400fc8947 */ /* 0x002fea0003800000 */
.L_x_144:
[----:B------:R-:W-:Y:S05]  /*8170*/  BSYNC B0 ;  /* 0x0000000000007941 */ /* 0x000fea0003800000 */
.L_x_143:
[----:B------:R-:W-:Y:S11]  /*8180*/  ISETP.NE.AND P0, PT, R76, RZ, PT ;  /* 0x000000ff4c00720c */ /* 0x000ff60003f05270 */
[----:B------:R-:W-:Y:S02]  /*8190*/  @!UPT UIADD3 URZ, UPT, UPT, URZ, URZ, URZ ;  /* 0x000000fffffff290 */ /* 0x000fe4000fffe0ff */
[----:B------:R3:W4:Y:S04]  /*81a0*/  @P0 LDS.128 R32, [R4] ;  /* 0x0000000004200984 */ /* 0x0007280000000c00 */
[----:B------:R3:W1:Y:S04]  /*81b0*/  @P0 LDS.128 R36, [R3+0x10] ;  /* 0x0000100003240984 */ /* 0x0006680000000c00 */
[----:B------:R3:W1:Y:S04]  /*81c0*/  @P0 LDS.128 R40, [R2+0x20] ;  /* 0x0000200002280984 */ /* 0x0006680000000c00 */
[----:B------:R3:W1:Y:S02]  /*81d0*/  @P0 LDS.128 R44, [R74+0x30] ;  /* 0x000030004a2c0984 */ /* 0x0006640000000c00 */
.L_x_142:
[----:B------:R-:W-:Y:S05]  /*81e0*/  BSYNC B1 ;  /* 0x0000000000017941 */ /* 0x000fea0003800000 */
.L_x_141:
        /* <DEDUP_REMOVED lines=21> */
.L_x_146:
[----:B------:R-:W-:Y:S01]  /*8340*/  ISETP.NE.AND P0, PT, R70, RZ, PT ;  /* 0x000000ff4600720c */ /* 0x000fe20003f05270 */
[----:B------:R-:W-:Y:S05]  /*8350*/  WARPSYNC.ALL ;  /* 0x0000000000007948 */ /* 0x000fea0003800000 */
[----:B------:R-:W-:Y:S01]  /*8360*/  R2UR UR4, R25 ;  /* 0x00000000190472ca */ /* 0x000fe200000e0000 */
[----:B------:R-:W-:Y:S01]  /*8370*/  BSSY.RECONVERGENT B0, `(.L_x_147) ;  /* 0x000003b000007945 */ /* 0x000fe20003800200 */
[----:B------:R-:W-:Y:S04]  /*8380*/  IADD3 R72, PT, PT, R72, 0x120, RZ ;  /* 0x0000012048487810 */ /* 0x000fe80007ffe0ff */
[----:B------:R-:W-:Y:S07]  /*8390*/  LOP3.LUT R72, R72, 0xfefffff8, RZ, 0xc0, !PT ;  /* 0xfefffff848487812 */ /* 0x000fee00078ec0ff */
[----:B---3--:R-:W1:Y:S01]  /*83a0*/  LDTM.x16 R4, tmem[UR4+0x30] ;  /* 0x00003004000479ee */ /* 0x008e620008240000 */
[----:B------:R-:W-:Y:S01]  /*83b0*/  NOP ;  /* 0x0000000000007918 */ /* 0x000fe20000000000 */
[----:B-1----:R1:W-:Y:S01]  /*83c0*/  SYNCS.ARRIVE.TRANS64.RED.A1T0 RZ, [R72+URZ], RZ ;  /* 0x000000ff48ff79a7 */ /* 0x0023e200081004ff */
[C---:B------:R-:W-:Y:S01]  /*83d0*/  FMUL R0, R24.reuse, R4 ;  /* 0x0000000418007220 */ /* 0x040fe20000400000 */
        /* <DEDUP_REMOVED lines=52> */
.L_x_148:
[----:B------:R-:W-:Y:S05]  /*8720*/  BSYNC.RECONVERGENT B0 ;  /* 0x0000000000007941 */ /* 0x000fea0003800200 */
.L_x_147:
[----:B------:R-:W-:Y:S01]  /*8730*/  BAR.SYNC.DEFER_BLOCKING 0x1, 0x80 ;  /* 0x0042000000007b1d */ /* 0x000fe20000010000 */
[----:B------:R-:W-:Y:S01]  /*8740*/  UISETP.NE.AND UP0, UPT, UR47, -0x4, UPT ;  /* 0xfffffffc2f00788c */ /* 0x000fe2000bf05270 */
[----:B------:R-:W-:Y:S08]  /*8750*/  IADD3 R22, PT, PT, R22, 0x1, RZ ;  /* 0x0000000116167810 */ /* 0x000ff00007ffe0ff */
[----:B------:R-:W-:Y:S05]  /*8760*/  BRA.U !UP0, `(.L_x_149) ;  /* 0x0000000108247547 */ /* 0x000fea000b800000 */
[----:B------:R-:W-:Y:S01]  /*8770*/  ISETP.NE.AND P0, PT, R71, RZ, PT ;  /* 0x000000ff4700720c */ /* 0x000fe20003f05270 */
[----:B------:R-:W-:Y:S01]  /*8780*/  IMAD.U32 R0, RZ, RZ, UR46 ;  /* 0x0000002eff007e24 */ /* 0x000fe2000f8e00ff */
[----:B------:R-:W-:Y:S04]  /*8790*/  UIADD3 UR4, UPT, UPT, UR46, 0x1, URZ ;  /* 0x000000012e047890 */ /* 0x000fe8000fffe0ff */
[----:B------:R-:W-:Y:S04]  /*87a0*/  UISETP.NE.AND UP0, UPT, UR4, 0x4, UPT ;  /* 0x000000040400788c */ /* 0x000fe8000bf05270 */
[----:B------:R-:W-:Y:S03]  /*87b0*/  USEL UR46, UR4, URZ, UP0 ;  /* 0x000000ff042e7287 */ /* 0x000fe60008000000 */
[----:B------:R-:W-:Y:S05]  /*87c0*/  @P0 LEA R0, R0, UR44, 0x3 ;  /* 0x0000002c00000c11 */ /* 0x000fea000f8e18ff */
[----:B------:R-:W-:Y:S05]  /*87d0*/  @P0 VIADD R0, R0, 0xb0 ;  /* 0x000000b000000836 */ /* 0x000fea0000000000 */
[----:B------:R-:W-:Y:S04]  /*87e0*/  @P0 PRMT R0, R73, 0x654, R0 ;  /* 0x0000065449000816 */ /* 0x000fe80000000000 */
[----:B------:R3:W-:Y:S03]  /*87f0*/  @P0 SYNCS.ARRIVE.TRANS64.RED.A1T0 RZ, [R0+URZ], RZ ;  /* 0x000000ff00ff09a7 */ /* 0x0007e600081004ff */
.L_x_149:
[----:B------:R-:W-:Y:S01]  /*8800*/  R2UR UR5, R57 ;  /* 0x00000000390572ca */ /* 0x000fe200000e0000 */
[----:B------:R-:W-:Y:S01]  /*8810*/  UISETP.NE.AND UP0, UPT, UR61, URZ, UPT ;  /* 0x000000ff3d00728c */ /* 0x000fe2000bf05270 */
[----:B------:R-:W-:Y:S01]  /*8820*/  R2UR UR4, R58 ;  /* 0x000000003a0472ca */ /* 0x000fe200000e0000 */
[----:B------:R-:W-:Y:S01]  /*8830*/  UIADD3 UR47, UPT, UPT, UR47, 0x4, URZ ;  /* 0x000000042f2f7890 */ /* 0x000fe2000fffe0ff */
[----:B------:R-:W-:Y:S01]  /*8840*/  ISETP.NE.AND P0, PT, R61, 0x2, PT ;  /* 0x000000023d00780c */ /* 0x000fe20003f05270 */
[----:B------:R-:W-:Y:S01]  /*8850*/  UMOV UR36, UR60 ;  /* 0x0000003c00247c82 */ /* 0x000fe20008000000 */
[----:B------:R-:W-:Y:S02]  /*8860*/  ISETP.NE.AND P1, PT, R22, 0x4, PT ;  /* 0x000000041600780c */ /* 0x000fe40003f25270 */
[----:B------:R-:W-:Y:S02]  /*8870*/  SEL R2, RZ, 0x1, P0 ;  /* 0x00000001ff027807 */ /* 0x000fe40000000000 */
[----:B---3--:R-:W-:Y:S02]  /*8880*/  SEL R0, RZ, 0x1, P1 ;  /* 0x00000001ff007807 */ /* 0x008fe40000800000 */
[----:B------:R-:W-:Y:S01]  /*8890*/  LOP3.LUT R63, R63, R2, RZ, 0x3c, !PT ;  /* 0x000000023f3f7212 */ /* 0x000fe200078e3cff */
[----:B------:R-:W-:Y:S01]  /*88a0*/  UIADD3 UR20, UPT, UPT, UR37, UR5, URZ ;  /* 0x0000000525147290 */ /* 0x000fe2000fffe0ff */
[----:B------:R-:W-:Y:S01]  /*88b0*/  LOP3.LUT R64, R64, R0, RZ, 0x3c, !PT ;  /* 0x0000000040407212 */ /* 0x000fe200078e3cff */
[----:B------:R-:W-:Y:S01]  /*88c0*/  UIADD3 UR16, UPT, UPT, UR38, UR4, URZ ;  /* 0x0000000426107290 */ /* 0x000fe2000fffe0ff */
[----:B------:R-:W-:Y:S02]  /*88d0*/  SEL R61, R61, RZ, P0 ;  /* 0x000000ff3d3d7207 */ /* 0x000fe40000000000 */
[----:B------:R-:W-:Y:S01]  /*88e0*/  SEL R22, R22, RZ, P1 ;  /* 0x000000ff16167207 */ /* 0x000fe20000800000 */
[----:B------:R-:W-:Y:S08]  /*88f0*/  BRA.U UP0, `(.L_x_150) ;  /* 0xffffffd5000c7547 */ /* 0x000ff0000b83ffff */
[----:B------:R-:W3:Y:S01]  /*8900*/  LDCU.64 UR4, c[0x0][0x888] ;  /* 0x00011100ff0477ac */ /* 0x000ee20008000a00 */
[----:B------:R-:W4:Y:S01]  /*8910*/  LDCU.64 UR6, c[0x0][0x890] ;  /* 0x00011200ff0677ac */ /* 0x000f220008000a00 */
[----:B---3--:R-:W-:Y:S02]  /*8920*/  ISETP.NE.U32.AND P2, PT, RZ, UR4, PT ;  /* 0x00000004ff007c0c */ /* 0x008fe4000bf45070 */
[----:B----4-:R-:W-:Y:S02]  /*8930*/  ISETP.NE.U32.AND P1, PT, RZ, UR6, PT ;  /* 0x00000006ff007c0c */ /* 0x010fe4000bf25070 */
[----:B------:R-:W-:Y:S02]  /*8940*/  ISETP.NE.AND.EX P2, PT, RZ, UR5, PT, P2 ;  /* 0x00000005ff007c0c */ /* 0x000fe4000bf45320 */
[----:B------:R-:W-:-:S13]  /*8950*/  ISETP.NE.AND.EX P0, PT, RZ, UR7, PT, P1 ;  /* 0x00000007ff007c0c */ /* 0x000fda000bf05310 */
[----:B------:R-:W-:Y:S05]  /*8960*/  @P2 BRA P0, `(.L_x_151) ;  /* 0x00000000003c2947 */ /* 0x000fea0000000000 */
[----:B------:R-:W-:-:S13]  /*8970*/  ISETP.NE.AND.EX P1, PT, RZ, UR7, PT, P1 ;  /* 0x00000007ff007c0c */ /* 0x000fda000bf25310 */
[----:B------:R-:W-:Y:S05]  /*8980*/  @P1 BRA `(.L_x_152) ;  /* 0x00000000000c1947 */ /* 0x000fea0003800000 */
[----:B------:R-:W-:-:S13]  /*8990*/  FSETP.NEU.AND P0, PT, R27, RZ, PT ;  /* 0x000000ff1b00720b */ /* 0x000fda0003f0d000 */
[----:B------:R-:W-:Y:S05]  /*89a0*/  @!P0 EXIT ;  /* 0x000000000000894d */ /* 0x000fea0003800000 */
[----:B------:R-:W-:Y:S05]  /*89b0*/  BRA `(.L_x_151) ;  /* 0x0000000000287947 */ /* 0x000fea0003800000 */
.L_x_152:
[----:B------:R-:W-:Y:S01]  /*89c0*/  ISETP.NE.AND P0, PT, R60, RZ, PT ;  /* 0x000000ff3c00720c */ /* 0x000fe20003f05270 */
[----:B------:R-:W-:-:S12]  /*89d0*/  BSSY.RECONVERGENT B0, `(.L_x_151) ;  /* 0x0000008000007945 */ /* 0x000fd80003800200 */
[----:B------:R-:W-:Y:S05]  /*89e0*/  @P0 BRA `(.L_x_153) ;  /* 0x0000000000100947 */ /* 0x000fea0003800000 */
[----:B------:R-:W-:-:S04]  /*89f0*/  ISETP.NE.U32.AND P0, PT, RZ, UR4, PT ;  /* 0x00000004ff007c0c */ /* 0x000fc8000bf05070 */
[----:B------:R-:W-:-:S13]  /*8a00*/  ISETP.NE.AND.EX P0, PT, RZ, UR5, PT, P0 ;  /* 0x00000005ff007c0c */ /* 0x000fda000bf05300 */
[----:B------:R-:W-:Y:S05]  /*8a10*/  @!P0 EXIT ;  /* 0x000000000000894d */ /* 0x000fea0003800000 */
[----:B------:R-:W-:Y:S05]  /*8a20*/  BRA `(.L_x_154) ;  /* 0x0000000000087947 */ /* 0x000fea0003800000 */
.L_x_153:
[----:B------:R-:W-:-:S13]  /*8a30*/  FSETP.NEU.AND P0, PT, R27, RZ, PT ;  /* 0x000000ff1b00720b */ /* 0x000fda0003f0d000 */
[----:B------:R-:W-:Y:S05]  /*8a40*/  @!P0 EXIT ;  /* 0x000000000000894d */ /* 0x000fea0003800000 */
.L_x_154:
[----:B------:R-:W-:Y:S05]  /*8a50*/  BSYNC.RECONVERGENT B0 ;  /* 0x0000000000007941 */ /* 0x000fea0003800200 */
.L_x_151:
[----:B------:R-:W3:Y:S01]  /*8a60*/  S2UR UR7, SR_CgaCtaId ;  /* 0x00000000000779c3 */ /* 0x000ee20000008800 */
[----:B------:R-:W-:Y:S01]  /*8a70*/  ULEA UR6, UR46, UR44, 0x3 ;  /* 0x0000002c2e067291 */ /* 0x000fe2000f8e18ff */
[----:B------:R-:W-:-:S04]  /*8a80*/  DEPBAR.LE SB0, 0x0 ;  /* 0x000080000000791a */ /* 0x000fc80000000000 */
[----:B------:R-:W-:-:S04]  /*8a90*/  UIADD3 UR6, UPT, UPT, UR6, 0xb0, URZ ;  /* 0x000000b006067890 */ /* 0x000fc8000fffe0ff */
[----:B---3--:R-:W-:-:S09]  /*8aa0*/  UPRMT UR6, UR7, 0x654, UR6 ;  /* 0x0000065407067896 */ /* 0x008fd20008000006 */
[----:B------:R-:W-:Y:S01]  /*8ab0*/  SYNCS.ARRIVE.TRANS64.RED.A1T0 RZ, [UR6], RZ ;  /* 0x000000ffffff79a7 */ /* 0x000fe20008100406 */
[----:B------:R-:W-:Y:S05]  /*8ac0*/  EXIT ;  /* 0x000000000000794d */ /* 0x000fea0003800000 */
.L_x_25:
[----:B-1----:R1:W2:Y:S02]  /*8ad0*/  SYNCS.PHASECHK.TRANS64.TRYWAIT P0, [R0+URZ+0x150], R2 ;  /* 0x00015002000075a7 */ /* 0x0022a400080011ff */
[----:B--2---:R-:W-:Y:S05]  /*8ae0*/  @!P0 NANOSLEEP.SYNCS 0x989680 ;  /* 0x009896800000895d */ /* 0x004fea0003900000 */
[----:B------:R-:W2:Y:S02]  /*8af0*/  @!P0 SYNCS.PHASECHK.TRANS64 P0, [R0+URZ+0x150], R2 ;  /* 0x00015002000085a7 */ /* 0x000ea400080010ff */
[----:B--2---:R-:W-:Y:S05]  /*8b00*/  @!P0 BRA `(.L_x_25) ;  /* 0xfffffffc00f08947 */ /* 0x004fea000383ffff */
[----:B------:R-:W-:Y:S05]  /*8b10*/  BRA `(.L_x_155) ;  /* 0xffffff9000487947 */ /* 0x000fea000383ffff */
.L_x_28:
[----:B-1----:R-:W-:-:S07]  /*8b20*/  MOV R0, UR33 ;  /* 0x0000002100007c02 */ /* 0x002fce0008000f00 */
.L_x_156:
[----:B-1----:R1:W2:Y:S02]  /*8b30*/  SYNCS.PHASECHK.TRANS64.TRYWAIT P0, [R0+URZ+0x48], R3 ;  /* 0x00004803000075a7 */ /* 0x0022a400080011ff */
[----:B--2---:R-:W-:Y:S05]  /*8b40*/  @!P0 NANOSLEEP.SYNCS 0x989680 ;  /* 0x009896800000895d */ /* 0x004fea0003900000 */
[----:B------:R-:W2:Y:S02]  /*8b50*/  @!P0 SYNCS.PHASECHK.TRANS64 P0, [R0+URZ+0x48], R3 ;  /* 0x00004803000085a7 */ /* 0x000ea400080010ff */
[----:B--2---:R-:W-:Y:S05]  /*8b60*/  @!P0 BRA `(.L_x_156) ;  /* 0xfffffffc00f08947 */ /* 0x004fea000383ffff */
[----:B------:R-:W-:Y:S05]  /*8b70*/  BRA `(.L_x_27) ;  /* 0xffffff9000987947 */ /* 0x000fea000383ffff */
.L_x_35:
[----:B-1----:R-:W-:-:S07]  /*8b80*/  MOV R0, UR17 ;  /* 0x0000001100007c02 */ /* 0x002fce0008000f00 */
.L_x_157:
[----:B-1----:R1:W2:Y:S02]  /*8b90*/  SYNCS.PHASECHK.TRANS64.TRYWAIT P0, [R0+URZ+0x48], R3 ;  /* 0x00004803000075a7 */ /* 0x0022a400080011ff */
[----:B--2---:R-:W-:Y:S05]  /*8ba0*/  @!P0 NANOSLEEP.SYNCS 0x989680 ;  /* 0x009896800000895d */ /* 0x004fea0003900000 */
[----:B------:R-:W2:Y:S02]  /*8bb0*/  @!P0 SYNCS.PHASECHK.TRANS64 P0, [R0+URZ+0x48], R3 ;  /* 0x00004803000085a7 */ /* 0x000ea400080010ff */
[----:B--2---:R-:W-:Y:S05]  /*8bc0*/  @!P0 BRA `(.L_x_157) ;  /* 0xfffffffc00f08947 */ /* 0x004fea000383ffff */
[----:B------:R-:W-:Y:S05]  /*8bd0*/  BRA `(.L_x_34) ;  /* 0xffffff94005c7947 */ /* 0x000fea000383ffff */
.L_x_40:
[----:B-1----:R1:W2:Y:S02]  /*8be0*/  SYNCS.PHASECHK.TRANS64.TRYWAIT P0, [R3+URZ+0xe0], R0 ;  /* 0x0000e000030075a7 */ /* 0x0022a400080011ff */
[----:B--2---:R-:W-:Y:S05]  /*8bf0*/  @!P0 NANOSLEEP.SYNCS 0x989680 ;  /* 0x009896800000895d */ /* 0x004fea0003900000 */
[----:B------:R-:W2:Y:S02]  /*8c00*/  @!P0 SYNCS.PHASECHK.TRANS64 P0, [R3+URZ+0xe0], R0 ;  /* 0x0000e000030085a7 */ /* 0x000ea400080010ff */
[----:B--2---:R-:W-:Y:S05]  /*8c10*/  @!P0 BRA `(.L_x_40) ;  /* 0xfffffffc00f08947 */ /* 0x004fea000383ffff */
[----:B------:R-:W-:Y:S05]  /*8c20*/  BRA `(.L_x_158) ;  /* 0xffffff9800007947 */ /* 0x000fea000383ffff */
.L_x_44:
[----:B------:R-:W-:-:S07]  /*8c30*/  MOV R0, UR4 ;  /* 0x0000000400007c02 */ /* 0x000fce0008000f00 */
.L_x_159:
[----:B-1----:R1:W2:Y:S02]  /*8c40*/  SYNCS.PHASECHK.TRANS64.TRYWAIT P0, [R0+URZ], R2 ;  /* 0x00000002000075a7 */ /* 0x0022a400080011ff */
[----:B--2---:R-:W-:Y:S05]  /*8c50*/  @!P0 NANOSLEEP.SYNCS 0x989680 ;  /* 0x009896800000895d */ /* 0x004fea0003900000 */
[----:B------:R-:W2:Y:S02]  /*8c60*/  @!P0 SYNCS.PHASECHK.TRANS64 P0, [R0+URZ], R2 ;  /* 0x00000002000085a7 */ /* 0x000ea400080010ff */
[----:B--2---:R-:W-:Y:S05]  /*8c70*/  @!P0 BRA `(.L_x_159) ;  /* 0xfffffffc00f08947 */ /* 0x004fea000383ffff */
[----:B------:R-:W-:Y:S05]  /*8c80*/  BRA `(.L_x_160) ;  /* 0xffffff9c00ac7947 */ /* 0x000fea000383ffff */
.L_x_45:
[----:B------:R-:W-:-:S07]  /*8c90*/  MOV R0, UR5 ;  /* 0x0000000500007c02 */ /* 0x000fce0008000f00 */
.L_x_161:
[----:B-1----:R1:W2:Y:S02]  /*8ca0*/  SYNCS.PHASECHK.TRANS64.TRYWAIT P0, [R0+URZ], R3 ;  /* 0x00000003000075a7 */ /* 0x0022a400080011ff */
[----:B--2---:R-:W-:Y:S05]  /*8cb0*/  @!P0 NANOSLEEP.SYNCS 0x989680 ;  /* 0x009896800000895d */ /* 0x004fea0003900000 */
[----:B------:R-:W2:Y:S02]  /*8cc0*/  @!P0 SYNCS.PHASECHK.TRANS64 P0, [R0+URZ], R3 ;  /* 0x00000003000085a7 */ /* 0x000ea400080010ff */
[----:B--2---:R-:W-:Y:S05]  /*8cd0*/  @!P0 BRA `(.L_x_161) ;  /* 0xfffffffc00f08947 */ /* 0x004fea000383ffff */
[----:B------:R-:W-:Y:S05]  /*8ce0*/  BRA `(.L_x_162) ;  /* 0xffffff9c00b87947 */ /* 0x000fea000383ffff */
.L_x_46:
[----:B------:R-:W-:-:S07]  /*8cf0*/  MOV R0, UR5 ;  /* 0x0000000500007c02 */ /* 0x000fce0008000f00 */
.L_x_163:
[----:B-1----:R1:W2:Y:S02]  /*8d00*/  SYNCS.PHASECHK.TRANS64.TRYWAIT P0, [R0+URZ], R3 ;  /* 0x00000003000075a7 */ /* 0x0022a400080011ff */
[----:B--2---:R-:W-:Y:S05]  /*8d10*/  @!P0 NANOSLEEP.SYNCS 0x989680 ;  /* 0x009896800000895d */ /* 0x004fea0003900000 */
[----:B------:R-:W2:Y:S02]  /*8d20*/  @!P0 SYNCS.PHASECHK.TRANS64 P0, [R0+URZ], R3 ;  /* 0x00000003000085a7 */ /* 0x000ea400080010ff */
[----:B--2---:R-:W-:Y:S05]  /*8d30*/  @!P0 BRA `(.L_x_163) ;  /* 0xfffffffc00f08947 */ /* 0x004fea000383ffff */
[----:B------:R-:W-:Y:S05]  /*8d40*/  BRA `(.L_x_164) ;  /* 0xffffff9c00c47947 */ /* 0x000fea000383ffff */
.L_x_47:
[----:B------:R-:W-:-:S07]  /*8d50*/  MOV R0, UR5 ;  /* 0x0000000500007c02 */ /* 0x000fce0008000f00 */
.L_x_165:
[----:B-1----:R1:W2:Y:S02]  /*8d60*/  SYNCS.PHASECHK.TRANS64.TRYWAIT P0, [R0+URZ], R3 ;  /* 0x00000003000075a7 */ /* 0x0022a400080011ff */
[----:B--2---:R-:W-:Y:S05]  /*8d70*/  @!P0 NANOSLEEP.SYNCS 0x989680 ;  /* 0x009896800000895d */ /* 0x004fea0003900000 */
[----:B------:R-:W2:Y:S02]  /*8d80*/  @!P0 SYNCS.PHASECHK.TRANS64 P0, [R0+URZ], R3 ;  /* 0x00000003000085a7 */ /* 0x000ea400080010ff */
[----:B--2---:R-:W-:Y:S05]  /*8d90*/  @!P0 BRA `(.L_x_165) ;  /* 0xfffffffc00f08947 */ /* 0x004fea000383ffff */
[----:B------:R-:W-:Y:S05]  /*8da0*/  BRA `(.L_x_166) ;  /* 0xffffff9c00d07947 */ /* 0x000fea000383ffff */
.L_x_48:
[----:B------:R-:W-:-:S07]  /*8db0*/  MOV R0, UR5 ;  /* 0x0000000500007c02 */ /* 0x000fce0008000f00 */
.L_x_167:
[----:B-1----:R1:W2:Y:S02]  /*8dc0*/  SYNCS.PHASECHK.TRANS64.TRYWAIT P0, [R0+URZ], R3 ;  /* 0x00000003000075a7 */ /* 0x0022a400080011ff */
[----:B--2---:R-:W-:Y:S05]  /*8dd0*/  @!P0 NANOSLEEP.SYNCS 0x989680 ;  /* 0x009896800000895d */ /* 0x004fea0003900000 */
[----:B------:R-:W2:Y:S02]  /*8de0*/  @!P0 SYNCS.PHASECHK.TRANS64 P0, [R0+URZ], R3 ;  /* 0x00000003000085a7 */ /* 0x000ea400080010ff */
[----:B--2---:R-:W-:Y:S05]  /*8df0*/  @!P0 BRA `(.L_x_167) ;  /* 0xfffffffc00f08947 */ /* 0x004fea000383ffff */
[----:B------:R-:W-:Y:S05]  /*8e00*/  BRA `(.L_x_168) ;  /* 0xffffff9c00dc7947 */ /* 0x000fea000383ffff */
.L_x_49:
[----:B------:R-:W-:-:S07]  /*8e10*/  MOV R0, UR5 ;  /* 0x0000000500007c02 */ /* 0x000fce0008000f00 */
.L_x_169:
[----:B-1----:R1:W2:Y:S02]  /*8e20*/  SYNCS.PHASECHK.TRANS64.TRYWAIT P0, [R0+URZ], R3 ;  /* 0x00000003000075a7 */ /* 0x0022a400080011ff */
[----:B--2---:R-:W-:Y:S05]  /*8e30*/  @!P0 NANOSLEEP.SYNCS 0x989680 ;  /* 0x009896800000895d */ /* 0x004fea0003900000 */
[----:B------:R-:W2:Y:S02]  /*8e40*/  @!P0 SYNCS.PHASECHK.TRANS64 P0, [R0+URZ], R3 ;  /* 0x00000003000085a7 */ /* 0x000ea400080010ff */
[----:B--2---:R-:W-:Y:S05]  /*8e50*/  @!P0 BRA `(.L_x_169) ;  /* 0xfffffffc00f08947 */ /* 0x004fea000383ffff */
[----:B------:R-:W-:Y:S05]  /*8e60*/  BRA `(.L_x_170) ;  /* 0xffffff9c00e87947 */ /* 0x000fea000383ffff */
.L_x_50:
[----:B------:R-:W-:-:S07]  /*8e70*/  MOV R0, UR5 ;  /* 0x0000000500007c02 */ /* 0x000fce0008000f00 */
.L_x_171:
[----:B-1----:R1:W2:Y:S02]  /*8e80*/  SYNCS.PHASECHK.TRANS64.TRYWAIT P0, [R0+URZ], R3 ;  /* 0x00000003000075a7 */ /* 0x0022a400080011ff */
[----:B--2---:R-:W-:Y:S05]  /*8e90*/  @!P0 NANOSLEEP.SYNCS 0x989680 ;  /* 0x009896800000895d */ /* 0x004fea0003900000 */
[----:B------:R-:W2:Y:S02]  /*8ea0*/  @!P0 SYNCS.PHASECHK.TRANS64 P0, [R0+URZ], R3 ;  /* 0x00000003000085a7 */ /* 0x000ea400080010ff */
[----:B--2---:R-:W-:Y:S05]  /*8eb0*/  @!P0 BRA `(.L_x_171) ;  /* 0xfffffffc00f08947 */ /* 0x004fea000383ffff */
[----:B------:R-:W-:Y:S05]  /*8ec0*/  BRA `(.L_x_172) ;  /* 0xffffff9c00f47947 */ /* 0x000fea000383ffff */
.L_x_51:
[----:B------:R-:W-:-:S07]  /*8ed0*/  MOV R0, UR5 ;  /* 0x0000000500007c02 */ /* 0x000fce0008000f00 */
.L_x_173:
[----:B-1----:R1:W2:Y:S02]  /*8ee0*/  SYNCS.PHASECHK.TRANS64.TRYWAIT P0, [R0+URZ], R3 ;  /* 0x00000003000075a7 */ /* 0x0022a400080011ff */
[----:B--2---:R-:W-:Y:S05]  /*8ef0*/  @!P0 NANOSLEEP.SYNCS 0x989680 ;  /* 0x009896800000895d */ /* 0x004fea0003900000 */
[----:B------:R-:W2:Y:S02]  /*8f00*/  @!P0 SYNCS.PHASECHK.TRANS64 P0, [R0+URZ], R3 ;  /* 0x00000003000085a7 */ /* 0x000ea400080010ff */
[----:B--2---:R-:W-:Y:S05]  /*8f10*/  @!P0 BRA `(.L_x_173) ;  /* 0xfffffffc00f08947 */ /* 0x004fea000383ffff */
[----:B------:R-:W-:Y:S05]  /*8f20*/  BRA `(.L_x_174) ;  /* 0xffffffa000007947 */ /* 0x000fea000383ffff */
.L_x_54:
[----:B--2---:R2:W3:Y:S02]  /*8f30*/  SYNCS.PHASECHK.TRANS64.TRYWAIT P0, [R2+URZ+0x140], R4 ;  /* 0x00014004020075a7 */ /* 0x0044e400080011ff */
[----:B---3--:R-:W-:Y:S05]  /*8f40*/  @!P0 NANOSLEEP.SYNCS 0x989680 ;  /* 0x009896800000895d */ /* 0x008fea0003900000 */
[----:B------:R-:W3:Y:S02]  /*8f50*/  @!P0 SYNCS.PHASECHK.TRANS64 P0, [R2+URZ+0x140], R4 ;  /* 0x00014004020085a7 */ /* 0x000ee400080010ff */
[----:B---3--:R-:W-:Y:S05]  /*8f60*/  @!P0 BRA `(.L_x_54) ;  /* 0xfffffffc00f08947 */ /* 0x008fea000383ffff */
[----:B------:R-:W-:Y:S05]  /*8f70*/  BRA `(.L_x_175) ;  /* 0xffffffa000647947 */ /* 0x000fea000383ffff */
.L_x_55:
[----:B------:R-:W-:-:S07]  /*8f80*/  MOV R2, UR4 ;  /* 0x0000000400027c02 */ /* 0x000fce0008000f00 */
.L_x_176:
[----:B--2---:R2:W3:Y:S02]  /*8f90*/  SYNCS.PHASECHK.TRANS64.TRYWAIT P0, [R2+URZ+0xf0], R5 ;  /* 0x0000f005020075a7 */ /* 0x0044e400080011ff */
[----:B---3--:R-:W-:Y:S05]  /*8fa0*/  @!P0 NANOSLEEP.SYNCS 0x989680 ;  /* 0x009896800000895d */ /* 0x008fea0003900000 */
[----:B------:R-:W3:Y:S02]  /*8fb0*/  @!P0 SYNCS.PHASECHK.TRANS64 P0, [R2+URZ+0xf0], R5 ;  /* 0x0000f005020085a7 */ /* 0x000ee400080010ff */
[----:B---3--:R-:W-:Y:S05]  /*8fc0*/  @!P0 BRA `(.L_x_176) ;  /* 0xfffffffc00f08947 */ /* 0x008fea000383ffff */
[----:B------:R-:W-:Y:S05]  /*8fd0*/  BRA `(.L_x_177) ;  /* 0xffffffa000747947 */ /* 0x000fea000383ffff */
.L_x_56:
[----:B--2---:R2:W3:Y:S02]  /*8fe0*/  SYNCS.PHASECHK.TRANS64.TRYWAIT P1, [R2+URZ+0xe0], R4 ;  /* 0x0000e004020075a7 */ /* 0x0044e400080211ff */
[----:B---3--:R-:W-:Y:S05]  /*8ff0*/  @!P1 NANOSLEEP.SYNCS 0x989680 ;  /* 0x009896800000995d */ /* 0x008fea0003900000 */
[----:B------:R-:W3:Y:S02]  /*9000*/  @!P1 SYNCS.PHASECHK.TRANS64 P1, [R2+URZ+0xe0], R4 ;  /* 0x0000e004020095a7 */ /* 0x000ee400080210ff */
[----:B---3--:R-:W-:Y:S05]  /*9010*/  @!P1 BRA `(.L_x_56) ;  /* 0xfffffffc00f09947 */ /* 0x008fea000383ffff */
[----:B------:R-:W-:Y:S05]  /*9020*/  BRA `(.L_x_178) ;  /* 0xffffffa000a47947 */ /* 0x000fea000383ffff */
.L_x_59:
[----:B------:R-:W-:-:S07]  /*9030*/  MOV R0, UR4 ;  /* 0x0000000400007c02 */ /* 0x000fce0008000f00 */
.L_x_179:
[----:B--2---:R2:W3:Y:S02]  /*9040*/  SYNCS.PHASECHK.TRANS64.TRYWAIT P0, [R0+URZ+0xf0], R2 ;  /* 0x0000f002000075a7 */ /* 0x0044e400080011ff */
[----:B---3--:R-:W-:Y:S05]  /*9050*/  @!P0 NANOSLEEP.SYNCS 0x989680 ;  /* 0x009896800000895d */ /* 0x008fea0003900000 */
[----:B------:R-:W3:Y:S02]  /*9060*/  @!P0 SYNCS.PHASECHK.TRANS64 P0, [R0+URZ+0xf0], R2 ;  /* 0x0000f002000085a7 */ /* 0x000ee400080010ff */
[----:B---3--:R-:W-:Y:S05]  /*9070*/  @!P0 BRA `(.L_x_179) ;  /* 0xfffffffc00f08947 */ /* 0x008fea000383ffff */
[----:B------:R-:W-:Y:S05]  /*9080*/  BRA `(.L_x_58) ;  /* 0xffffffa000f87947 */ /* 0x000fea000383ffff */
.L_x_68:
[----:B--2---:R-:W-:-:S04]  /*9090*/  MOV R5, UR5 ;  /* 0x0000000500057c02 */ /* 0x004fc80008000f00 */
[----:B------:R2:W3:Y:S03]  /*90a0*/  SYNCS.PHASECHK.TRANS64.TRYWAIT P0, [R5+URZ+0x8], R6 ;  /* 0x00000806050075a7 */ /* 0x0004e600080011ff */
[----:B---3--:R-:W-:Y:S05]  /*90b0*/  @!P0 NANOSLEEP.SYNCS 0x989680 ;  /* 0x009896800000895d */ /* 0x008fea0003900000 */
[----:B------:R-:W3:Y:S02]  /*90c0*/  @!P0 SYNCS.PHASECHK.TRANS64 P0, [R5+URZ+0x8], R6 ;  /* 0x00000806050085a7 */ /* 0x000ee400080010ff */
[----:B---3--:R-:W-:Y:S05]  /*90d0*/  @!P0 BRA `(.L_x_68) ;  /* 0xfffffffc00ec8947 */ /* 0x008fea000383ffff */
[----:B------:R-:W-:Y:S05]  /*90e0*/  BRA `(.L_x_67) ;  /* 0xffffffa400b07947 */ /* 0x000fea000383ffff */
.L_x_70:
[----:B------:R-:W-:Y:S01]  /*90f0*/  BSSY B0, `(.L_x_180) ;  /* 0x0000006000007945 */ /* 0x000fe20003800000 */
[----:B------:R-:W-:-:S07]  /*9100*/  MOV R15, 0xffffffff ;  /* 0xffffffff000f7802 */ /* 0x000fce0000000f00 */
[----:B-12--5:R-:W-:Y:S05]  /*9110*/  WARPSYNC.COLLECTIVE R15, `(.L_x_181) ;  /* 0x000000000f0c7348 */ /* 0x026fea0003c00000 */
[----:B------:R-:W-:Y:S02]  /*9120*/  ELECT P6, UR79, PT ;  /* 0x00000000004f782f */ /* 0x000fe400038c0000 */
[----:B------:R-:W-:Y:S01]  /*9130*/  MOV R14, UR79 ;  /* 0x0000004f000e7c02 */ /* 0x000fe20008000f00 */
[----:B-12--5:R-:W-:Y:S10]  /*9140*/  ENDCOLLECTIVE ;  /* 0x000000000000791b */ /* 0x026ff40003800000 */
.L_x_181:
[----:B------:R-:W-:Y:S05]  /*9150*/  BSYNC B0 ;  /* 0x0000000000007941 */ /* 0x000fea0003800000 */
.L_x_180:
[----:B------:R-:W-:Y:S01]  /*9160*/  PLOP3.LUT P0, PT, P6, PT, PT, 0x80, 0x8 ;  /* 0x000000000008781c */ /* 0x000fe2000370f070 */
[----:B------:R-:W-:-:S12]  /*9170*/  BRA `(.L_x_182) ;  /* 0xffffffa400dc7947 */ /* 0x000fd8000383ffff */
.L_x_72:
[----:B--2---:R-:W-:-:S04]  /*9180*/  MOV R0, UR5 ;  /* 0x0000000500007c02 */ /* 0x004fc80008000f00 */
[----:B------:R2:W3:Y:S03]  /*9190*/  SYNCS.PHASECHK.TRANS64.TRYWAIT P0, [R0+URZ+0x8], R4 ;  /* 0x00000804000075a7 */ /* 0x0004e600080011ff */
[----:B---3--:R-:W-:Y:S05]  /*91a0*/  @!P0 NANOSLEEP.SYNCS 0x989680 ;  /* 0x009896800000895d */ /* 0x008fea0003900000 */
[----:B------:R-:W3:Y:S02]  /*91b0*/  @!P0 SYNCS.PHASECHK.TRANS64 P0, [R0+URZ+0x8], R4 ;  /* 0x00000804000085a7 */ /* 0x000ee400080010ff */
[----:B---3--:R-:W-:Y:S05]  /*91c0*/  @!P0 BRA `(.L_x_72) ;  /* 0xfffffffc00ec8947 */ /* 0x008fea000383ffff */
[----:B------:R-:W-:Y:S05]  /*91d0*/  BRA `(.L_x_71) ;  /* 0xffffffa400e07947 */ /* 0x000fea000383ffff */
.L_x_73:
[----:B-1----:R1:W2:Y:S02]  /*91e0*/  SYNCS.PHASECHK.TRANS64.TRYWAIT P0, [R0+URZ+0xe0], R4 ;  /* 0x0000e004000075a7 */ /* 0x0022a400080011ff */
[----:B--2---:R-:W-:Y:S05]  /*91f0*/  @!P0 NANOSLEEP.SYNCS 0x989680 ;  /* 0x009896800000895d */ /* 0x004fea0003900000 */
[----:B------:R-:W2:Y:S02]  /*9200*/  @!P0 SYNCS.PHASECHK.TRANS64 P0, [R0+URZ+0xe0], R4 ;  /* 0x0000e004000085a7 */ /* 0x000ea400080010ff */
[----:B--2---:R-:W-:Y:S05]  /*9210*/  @!P0 BRA `(.L_x_73) ;  /* 0xfffffffc00f08947 */ /* 0x004fea000383ffff */
[----:B------:R-:W-:Y:S05]  /*9220*/  BRA `(.L_x_183) ;  /* 0xffffffa800cc7947 */ /* 0x000fea000383ffff */
.L_x_75:
[----:B------:R-:W-:-:S07]  /*9230*/  MOV R0, UR31 ;  /* 0x0000001f00007c02 */ /* 0x000fce0008000f00 */
.L_x_184:
[----:B-1----:R1:W2:Y:S02]  /*9240*/  SYNCS.PHASECHK.TRANS64.TRYWAIT P0, [R0+URZ+0x120], R4 ;  /* 0x00012004000075a7 */ /* 0x0022a400080011ff */
[----:B--2---:R-:W-:Y:S05]  /*9250*/  @!P0 NANOSLEEP.SYNCS 0x989680 ;  /* 0x009896800000895d */ /* 0x004fea0003900000 */
[----:B------:R-:W2:Y:S02]  /*9260*/  @!P0 SYNCS.PHASECHK.TRANS64 P0, [R0+URZ+0x120], R4 ;  /* 0x00012004000085a7 */ /* 0x000ea400080010ff */
[----:B--2---:R-:W-:Y:S05]  /*9270*/  @!P0 BRA `(.L_x_184) ;  /* 0xfffffffc00f08947 */ /* 0x004fea000383ffff */
[----:B------:R-:W-:Y:S05]  /*9280*/  BRA `(.L_x_185) ;  /* 0xffffffac00187947 */ /* 0x000fea000383ffff */
.L_x_78:
[----:B------:R-:W-:Y:S07]  /*9290*/  MOV R0, UR5 ;  /* 0x0000000500007c02 */ /* 0x000fee0008000f00 */
.L_x_186:
[----:B-1----:R1:W2:Y:S02]  /*92a0*/  SYNCS.PHASECHK.TRANS64.TRYWAIT P0, [R0+URZ], R4 ;  /* 0x00000004000075a7 */ /* 0x0022a400080011ff */
[----:B--2---:R-:W-:Y:S05]  /*92b0*/  @!P0 NANOSLEEP.SYNCS 0x989680 ;  /* 0x009896800000895d */ /* 0x004fea0003900000 */
[----:B------:R-:W2:Y:S02]  /*92c0*/  @!P0 SYNCS.PHASECHK.TRANS64 P0, [R0+URZ], R4 ;  /* 0x00000004000085a7 */ /* 0x000ea400080010ff */
[----:B--2---:R-:W-:Y:S05]  /*92d0*/  @!P0 BRA `(.L_x_186) ;  /* 0xfffffffc00f08947 */ /* 0x004fea000383ffff */
[----:B------:R-:W-:Y:S05]  /*92e0*/  BRA `(.L_x_77) ;  /* 0xffffffac002c7947 */ /* 0x000fea000383ffff */
.L_x_82:
[----:B-1----:R-:W-:-:S07]  /*92f0*/  MOV R0, UR4 ;  /* 0x0000000400007c02 */ /* 0x002fce0008000f00 */
.L_x_187:
[----:B-1----:R1:W2:Y:S02]  /*9300*/  SYNCS.PHASECHK.TRANS64.TRYWAIT P0, [R0+URZ], R2 ;  /* 0x00000002000075a7 */ /* 0x0022a400080011ff */
[----:B--2---:R-:W-:Y:S05]  /*9310*/  @!P0 NANOSLEEP.SYNCS 0x989680 ;  /* 0x009896800000895d */ /* 0x004fea0003900000 */
[----:B------:R-:W2:Y:S02]  /*9320*/  @!P0 SYNCS.PHASECHK.TRANS64 P0, [R0+URZ], R2 ;  /* 0x00000002000085a7 */ /* 0x000ea400080010ff */
[----:B--2---:R-:W-:Y:S05]  /*9330*/  @!P0 BRA `(.L_x_187) ;  /* 0xfffffffc00f08947 */ /* 0x004fea000383ffff */
[----:B------:R-:W-:Y:S05]  /*9340*/  BRA `(.L_x_188) ;  /* 0xffffffb000207947 */ /* 0x000fea000383ffff */
.L_x_83:
[----:B------:R-:W-:-:S07]  /*9350*/  MOV R0, UR5 ;  /* 0x0000000500007c02 */ /* 0x000fce0008000f00 */
.L_x_189:
[----:B-1----:R1:W2:Y:S02]  /*9360*/  SYNCS.PHASECHK.TRANS64.TRYWAIT P0, [R0+URZ], R3 ;  /* 0x00000003000075a7 */ /* 0x0022a400080011ff */
[----:B--2---:R-:W-:Y:S05]  /*9370*/  @!P0 NANOSLEEP.SYNCS 0x989680 ;  /* 0x009896800000895d */ /* 0x004fea0003900000 */
[----:B------:R-:W2:Y:S02]  /*9380*/  @!P0 SYNCS.PHASECHK.TRANS64 P0, [R0+URZ], R3 ;  /* 0x00000003000085a7 */ /* 0x000ea400080010ff */
[----:B--2---:R-:W-:Y:S05]  /*9390*/  @!P0 BRA `(.L_x_189) ;  /* 0xfffffffc00f08947 */ /* 0x004fea000383ffff */
[----:B------:R-:W-:Y:S05]  /*93a0*/  BRA `(.L_x_190) ;  /* 0xffffffb0002c7947 */ /* 0x000fea000383ffff */
.L_x_84:
[----:B------:R-:W-:-:S07]  /*93b0*/  MOV R0, UR5 ;  /* 0x0000000500007c02 */ /* 0x000fce0008000f00 */
.L_x_191:
[----:B-1----:R1:W2:Y:S02]  /*93c0*/  SYNCS.PHASECHK.TRANS64.TRYWAIT P0, [R0+URZ], R3 ;  /* 0x00000003000075a7 */ /* 0x0022a400080011ff */
[----:B--2---:R-:W-:Y:S05]  /*93d0*/  @!P0 NANOSLEEP.SYNCS 0x989680 ;  /* 0x009896800000895d */ /* 0x004fea0003900000 */
[----:B------:R-:W2:Y:S02]  /*93e0*/  @!P0 SYNCS.PHASECHK.TRANS64 P0, [R0+URZ], R3 ;  /* 0x00000003000085a7 */ /* 0x000ea400080010ff */
[----:B--2---:R-:W-:Y:S05]  /*93f0*/  @!P0 BRA `(.L_x_191) ;  /* 0xfffffffc00f08947 */ /* 0x004fea000383ffff */
[----:B------:R-:W-:Y:S05]  /*9400*/  BRA `(.L_x_192) ;  /* 0xffffffb000387947 */ /* 0x000fea000383ffff */
.L_x_87:
[----:B------:R-:W-:-:S07]  /*9410*/  MOV R0, UR26 ;  /* 0x0000001a00007c02 */ /* 0x000fce0008000f00 */
.L_x_193:
[----:B-1----:R1:W2:Y:S02]  /*9420*/  SYNCS.PHASECHK.TRANS64.TRYWAIT P1, [R0+URZ+0x160], R2 ;  /* 0x00016002000075a7 */ /* 0x0022a400080211ff */
[----:B--2---:R-:W-:Y:S05]  /*9430*/  @!P1 NANOSLEEP.SYNCS 0x989680 ;  /* 0x009896800000995d */ /* 0x004fea0003900000 */
[----:B------:R-:W2:Y:S02]  /*9440*/  @!P1 SYNCS.PHASECHK.TRANS64 P1, [R0+URZ+0x160], R2 ;  /* 0x00016002000095a7 */ /* 0x000ea400080210ff */
[----:B--2---:R-:W-:Y:S05]  /*9450*/  @!P1 BRA `(.L_x_193) ;  /* 0xfffffffc00f09947 */ /* 0x004fea000383ffff */
[----:B------:R-:W-:Y:S05]  /*9460*/  BRA `(.L_x_194) ;  /* 0xffffffb000847947 */ /* 0x000fea000383ffff */
.L_x_92:
[----:B--2---:R2:W3:Y:S02]  /*9470*/  SYNCS.PHASECHK.TRANS64.TRYWAIT P0, [R12+URZ+0xe0], R0 ;  /* 0x0000e0000c0075a7 */ /* 0x0044e400080011ff */
[----:B---3--:R-:W-:Y:S05]  /*9480*/  @!P0 NANOSLEEP.SYNCS 0x989680 ;  /* 0x009896800000895d */ /* 0x008fea0003900000 */
[----:B------:R-:W3:Y:S02]  /*9490*/  @!P0 SYNCS.PHASECHK.TRANS64 P0, [R12+URZ+0xe0], R0 ;  /* 0x0000e0000c0085a7 */ /* 0x000ee400080010ff */
[----:B---3--:R-:W-:Y:S05]  /*94a0*/  @!P0 BRA `(.L_x_92) ;  /* 0xfffffffc00f08947 */ /* 0x008fea000383ffff */
[----:B------:R-:W-:Y:S05]  /*94b0*/  BRA `(.L_x_195) ;  /* 0xffffffb400bc7947 */ /* 0x000fea000383ffff */
.L_x_95:
[----:B--2---:R-:W-:Y:S07]  /*94c0*/  MOV R0, UR21 ;  /* 0x0000001500007c02 */ /* 0x004fee0008000f00 */
.L_x_196:
[----:B--2---:R2:W3:Y:S02]  /*94d0*/  SYNCS.PHASECHK.TRANS64.TRYWAIT P2, [R0+URZ+0xd8], R6 ;  /* 0x0000d806000075a7 */ /* 0x0044e400080411ff */
[----:B---3--:R-:W-:Y:S05]  /*94e0*/  @!P2 NANOSLEEP.SYNCS 0x989680 ;  /* 0x009896800000a95d */ /* 0x008fea0003900000 */
[----:B------:R-:W3:Y:S02]  /*94f0*/  @!P2 SYNCS.PHASECHK.TRANS64 P2, [R0+URZ+0xd8], R6 ;  /* 0x0000d8060000a5a7 */ /* 0x000ee400080410ff */
[----:B---3--:R-:W-:Y:S05]  /*9500*/  @!P2 BRA `(.L_x_196) ;  /* 0xfffffffc00f0a947 */ /* 0x008fea000383ffff */
[----:B------:R-:W-:Y:S05]  /*9510*/  BRA `(.L_x_94) ;  /* 0xffffffbc00247947 */ /* 0x000fea000383ffff */
.L_x_98:
[----:B------:R-:W-:Y:S07]  /*9520*/  MOV R0, UR21 ;  /* 0x0000001500007c02 */ /* 0x000fee0008000f00 */
.L_x_197:
[----:B--2---:R2:W3:Y:S02]  /*9530*/  SYNCS.PHASECHK.TRANS64.TRYWAIT P0, [R0+URZ+0xb0], R9 ;  /* 0x0000b009000075a7 */ /* 0x0044e400080011ff */
[----:B---3--:R-:W-:Y:S05]  /*9540*/  @!P0 NANOSLEEP.SYNCS 0x989680 ;  /* 0x009896800000895d */ /* 0x008fea0003900000 */
[----:B------:R-:W3:Y:S02]  /*9550*/  @!P0 SYNCS.PHASECHK.TRANS64 P0, [R0+URZ+0xb0], R9 ;  /* 0x0000b009000085a7 */ /* 0x000ee400080010ff */
[----:B---3--:R-:W-:Y:S05]  /*9560*/  @!P0 BRA `(.L_x_197) ;  /* 0xfffffffc00f08947 */ /* 0x008fea000383ffff */
[----:B------:R-:W-:Y:S05]  /*9570*/  BRA `(.L_x_198) ;  /* 0xffffffbc00807947 */ /* 0x000fea000383ffff */
.L_x_99:
[----:B------:R-:W-:Y:S07]  /*9580*/  MOV R0, UR21 ;  /* 0x0000001500007c02 */ /* 0x000fee0008000f00 */
.L_x_199:
[----:B--2---:R2:W3:Y:S02]  /*9590*/  SYNCS.PHASECHK.TRANS64.TRYWAIT P0, [R0+URZ+0xb8], R9 ;  /* 0x0000b809000075a7 */ /* 0x0044e400080011ff */
[----:B---3--:R-:W-:Y:S05]  /*95a0*/  @!P0 NANOSLEEP.SYNCS 0x989680 ;  /* 0x009896800000895d */ /* 0x008fea0003900000 */
[----:B------:R-:W3:Y:S02]  /*95b0*/  @!P0 SYNCS.PHASECHK.TRANS64 P0, [R0+URZ+0xb8], R9 ;  /* 0x0000b809000085a7 */ /* 0x000ee400080010ff */
[----:B---3--:R-:W-:Y:S05]  /*95c0*/  @!P0 BRA `(.L_x_199) ;  /* 0xfffffffc00f08947 */ /* 0x008fea000383ffff */
[----:B------:R-:W-:Y:S05]  /*95d0*/  BRA `(.L_x_200) ;  /* 0xffffffbc00b87947 */ /* 0x000fea000383ffff */
.L_x_100:
[----:B------:R-:W-:Y:S07]  /*95e0*/  MOV R0, UR21 ;  /* 0x0000001500007c02 */ /* 0x000fee0008000f00 */
.L_x_201:
[----:B--2---:R2:W3:Y:S02]  /*95f0*/  SYNCS.PHASECHK.TRANS64.TRYWAIT P0, [R0+URZ+0xc0], R9 ;  /* 0x0000c009000075a7 */ /* 0x0044e400080011ff */
[----:B---3--:R-:W-:Y:S05]  /*9600*/  @!P0 NANOSLEEP.SYNCS 0x989680 ;  /* 0x009896800000895d */ /* 0x008fea0003900000 */
[----:B------:R-:W3:Y:S02]  /*9610*/  @!P0 SYNCS.PHASECHK.TRANS64 P0, [R0+URZ+0xc0], R9 ;  /* 0x0000c009000085a7 */ /* 0x000ee400080010ff */
[----:B---3--:R-:W-:Y:S05]  /*9620*/  @!P0 BRA `(.L_x_201) ;  /* 0xfffffffc00f08947 */ /* 0x008fea000383ffff */
[----:B------:R-:W-:Y:S05]  /*9630*/  BRA `(.L_x_202) ;  /* 0xffffffbc00fc7947 */ /* 0x000fea000383ffff */
.L_x_101:
[----:B------:R-:W-:Y:S07]  /*9640*/  MOV R0, UR21 ;  /* 0x0000001500007c02 */ /* 0x000fee0008000f00 */
.L_x_203:
[----:B--2---:R2:W3:Y:S02]  /*9650*/  SYNCS.PHASECHK.TRANS64.TRYWAIT P0, [R0+URZ+0xc8], R9 ;  /* 0x0000c809000075a7 */ /* 0x0044e400080011ff */
[----:B---3--:R-:W-:Y:S05]  /*9660*/  @!P0 NANOSLEEP.SYNCS 0x989680 ;  /* 0x009896800000895d */ /* 0x008fea0003900000 */
[----:B------:R-:W3:Y:S02]  /*9670*/  @!P0 SYNCS.PHASECHK.TRANS64 P0, [R0+URZ+0xc8], R9 ;  /* 0x0000c809000085a7 */ /* 0x000ee400080010ff */
[----:B---3--:R-:W-:Y:S05]  /*9680*/  @!P0 BRA `(.L_x_203) ;  /* 0xfffffffc00f08947 */ /* 0x008fea000383ffff */
[----:B------:R-:W-:Y:S05]  /*9690*/  BRA `(.L_x_204) ;  /* 0xffffffc0003c7947 */ /* 0x000fea000383ffff */
.L_x_103:
[----:B------:R-:W-:-:S07]  /*96a0*/  MOV R0, UR21 ;  /* 0x0000001500007c02 */ /* 0x000fce0008000f00 */
.L_x_205:
[----:B---3--:R3:W4:Y:S02]  /*96b0*/  SYNCS.PHASECHK.TRANS64.TRYWAIT P0, [R0+URZ+0xb0], R2 ;  /* 0x0000b002000075a7 */ /* 0x00872400080011ff */
[----:B----4-:R-:W-:Y:S05]  /*96c0*/  @!P0 NANOSLEEP.SYNCS 0x989680 ;  /* 0x009896800000895d */ /* 0x010fea0003900000 */
[----:B------:R-:W4:Y:S02]  /*96d0*/  @!P0 SYNCS.PHASECHK.TRANS64 P0, [R0+URZ+0xb0], R2 ;  /* 0x0000b002000085a7 */ /* 0x000f2400080010ff */
[----:B----4-:R-:W-:Y:S05]  /*96e0*/  @!P0 BRA `(.L_x_205) ;  /* 0xfffffffc00f08947 */ /* 0x010fea000383ffff */
[----:B------:R-:W-:Y:S05]  /*96f0*/  BRA `(.L_x_206) ;  /* 0xffffffc000b47947 */ /* 0x000fea000383ffff */
.L_x_104:
[----:B---3--:R-:W-:-:S07]  /*9700*/  MOV R0, UR21 ;  /* 0x0000001500007c02 */ /* 0x008fce0008000f00 */
.L_x_207:
[----:B---3--:R3:W4:Y:S02]  /*9710*/  SYNCS.PHASECHK.TRANS64.TRYWAIT P0, [R0+URZ+0xb8], R2 ;  /* 0x0000b802000075a7 */ /* 0x00872400080011ff */
[----:B----4-:R-:W-:Y:S05]  /*9720*/  @!P0 NANOSLEEP.SYNCS 0x989680 ;  /* 0x009896800000895d */ /* 0x010fea0003900000 */
[----:B------:R-:W4:Y:S02]  /*9730*/  @!P0 SYNCS.PHASECHK.TRANS64 P0, [R0+URZ+0xb8], R2 ;  /* 0x0000b802000085a7 */ /* 0x000f2400080010ff */
[----:B----4-:R-:W-:Y:S05]  /*9740*/  @!P0 BRA `(.L_x_207) ;  /* 0xfffffffc00f08947 */ /* 0x010fea000383ffff */
[----:B------:R-:W-:Y:S05]  /*9750*/  BRA `(.L_x_208) ;  /* 0xffffffc000a47947 */ /* 0x000fea000383ffff */
.L_x_105:
[----:B---3--:R-:W-:-:S07]  /*9760*/  MOV R0, UR21 ;  /* 0x0000001500007c02 */ /* 0x008fce0008000f00 */
.L_x_209:
[----:B---3--:R3:W4:Y:S02]  /*9770*/  SYNCS.PHASECHK.TRANS64.TRYWAIT P0, [R0+URZ+0xc0], R2 ;  /* 0x0000c002000075a7 */ /* 0x00872400080011ff */
[----:B----4-:R-:W-:Y:S05]  /*9780*/  @!P0 NANOSLEEP.SYNCS 0x989680 ;  /* 0x009896800000895d */ /* 0x010fea0003900000 */
[----:B------:R-:W4:Y:S02]  /*9790*/  @!P0 SYNCS.PHASECHK.TRANS64 P0, [R0+URZ+0xc0], R2 ;  /* 0x0000c002000085a7 */ /* 0x000f2400080010ff */
[----:B----4-:R-:W-:Y:S05]  /*97a0*/  @!P0 BRA `(.L_x_209) ;  /* 0xfffffffc00f08947 */ /* 0x010fea000383ffff */
[----:B------:R-:W-:Y:S05]  /*97b0*/  BRA `(.L_x_210) ;  /* 0xffffffc000947947 */ /* 0x000fea000383ffff */
.L_x_107:
[----:B--2---:R2:W3:Y:S02]  /*97c0*/  SYNCS.PHASECHK.TRANS64.TRYWAIT P0, [R3+URZ+0xe0], R0 ;  /* 0x0000e000030075a7 */ /* 0x0044e400080011ff */
[----:B---3--:R-:W-:Y:S05]  /*97d0*/  @!P0 NANOSLEEP.SYNCS 0x989680 ;  /* 0x009896800000895d */ /* 0x008fea0003900000 */
[----:B------:R-:W3:Y:S02]  /*97e0*/  @!P0 SYNCS.PHASECHK.TRANS64 P0, [R3+URZ+0xe0], R0 ;  /* 0x0000e000030085a7 */ /* 0x000ee400080010ff */
[----:B---3--:R-:W-:Y:S05]  /*97f0*/  @!P0 BRA `(.L_x_107) ;  /* 0xfffffffc00f08947 */ /* 0x008fea000383ffff */
[----:B------:R-:W-:Y:S05]  /*9800*/  BRA `(.L_x_211) ;  /* 0xffffffc4005c7947 */ /* 0x000fea000383ffff */
.L_x_118:
[----:B-1----:R-:W-:Y:S04]  /*9810*/  MOV R2, UR44 ;  /* 0x0000002c00027c02 */ /* 0x002fe80008000f00 */
[----:B------:R1:W2:Y:S03]  /*9820*/  SYNCS.PHASECHK.TRANS64.TRYWAIT P0, [R2+URZ+0x90], R3 ;  /* 0x00009003020075a7 */ /* 0x0002a600080011ff */
[----:B--2---:R-:W-:Y:S05]  /*9830*/  @!P0 NANOSLEEP.SYNCS 0x989680 ;  /* 0x009896800000895d */ /* 0x004fea0003900000 */
[----:B------:R-:W2:Y:S02]  /*9840*/  @!P0 SYNCS.PHASECHK.TRANS64 P0, [R2+URZ+0x90], R3 ;  /* 0x00009003020085a7 */ /* 0x000ea400080010ff */
[----:B--2---:R-:W-:Y:S05]  /*9850*/  @!P0 BRA `(.L_x_118) ;  /* 0xfffffffc00ec8947 */ /* 0x004fea000383ffff */
[----:B------:R-:W-:Y:S05]  /*9860*/  BRA `(.L_x_117) ;  /* 0xffffffd000b07947 */ /* 0x000fea000383ffff */
.L_x_120:
[----:B-1----:R1:W3:Y:S02]  /*9870*/  SYNCS.PHASECHK.TRANS64.TRYWAIT P1, [R72+URZ+0x100], R0 ;  /* 0x00010000480075a7 */ /* 0x0022e400080211ff */
[----:B---3--:R-:W-:Y:S05]  /*9880*/  @!P1 NANOSLEEP.SYNCS 0x989680 ;  /* 0x009896800000995d */ /* 0x008fea0003900000 */
[----:B------:R-:W3:Y:S02]  /*9890*/  @!P1 SYNCS.PHASECHK.TRANS64 P1, [R72+URZ+0x100], R0 ;  /* 0x00010000480095a7 */ /* 0x000ee400080210ff */
[----:B---3--:R-:W-:Y:S05]  /*98a0*/  @!P1 BRA `(.L_x_120) ;  /* 0xfffffffc00f09947 */ /* 0x008fea000383ffff */
[----:B------:R-:W-:Y:S05]  /*98b0*/  BRA `(.L_x_119) ;  /* 0xffffffd000d87947 */ /* 0x000fea000383ffff */
.L_x_129:
[----:B-1----:R1:W3:Y:S02]  /*98c0*/  SYNCS.PHASECHK.TRANS64.TRYWAIT P0, [R2+URZ+0x90], R0 ;  /* 0x00009000020075a7 */ /* 0x0022e400080011ff */
[----:B---3--:R-:W-:Y:S05]  /*98d0*/  @!P0 NANOSLEEP.SYNCS 0x989680 ;  /* 0x009896800000895d */ /* 0x008fea0003900000 */
[----:B------:R-:W3:Y:S02]  /*98e0*/  @!P0 SYNCS.PHASECHK.TRANS64 P0, [R2+URZ+0x90], R0 ;  /* 0x00009000020085a7 */ /* 0x000ee400080010ff */
[----:B---3--:R-:W-:Y:S05]  /*98f0*/  @!P0 BRA `(.L_x_129) ;  /* 0xfffffffc00f08947 */ /* 0x008fea000383ffff */
[----:B------:R-:W-:Y:S05]  /*9900*/  BRA `(.L_x_128) ;  /* 0xffffffd800747947 */ /* 0x000fea000383ffff */
.L_x_137:
[----:B-1----:R1:W3:Y:S02]  /*9910*/  SYNCS.PHASECHK.TRANS64.TRYWAIT P0, [R6+URZ+0x90], R5 ;  /* 0x00009005060075a7 */ /* 0x0022e400080011ff */
[----:B---3--:R-:W-:Y:S05]  /*9920*/  @!P0 NANOSLEEP.SYNCS 0x989680 ;  /* 0x009896800000895d */ /* 0x008fea0003900000 */
[----:B------:R-:W3:Y:S02]  /*9930*/  @!P0 SYNCS.PHASECHK.TRANS64 P0, [R6+URZ+0x90], R5 ;  /* 0x00009005060085a7 */ /* 0x000ee400080010ff */
[----:B---3--:R-:W-:Y:S05]  /*9940*/  @!P0 BRA `(.L_x_137) ;  /* 0xfffffffc00f08947 */ /* 0x008fea000383ffff */
[----:B------:R-:W-:Y:S05]  /*9950*/  BRA `(.L_x_136) ;  /* 0xffffffe000347947 */ /* 0x000fea000383ffff */
.L_x_145:
[----:B-1----:R1:W3:Y:S02]  /*9960*/  SYNCS.PHASECHK.TRANS64.TRYWAIT P0, [R0+URZ+0x90], R5 ;  /* 0x00009005000075a7 */ /* 0x0022e400080011ff */
[----:B---3--:R-:W-:Y:S05]  /*9970*/  @!P0 NANOSLEEP.SYNCS 0x989680 ;  /* 0x009896800000895d */ /* 0x008fea0003900000 */
[----:B------:R-:W3:Y:S02]  /*9980*/  @!P0 SYNCS.PHASECHK.TRANS64 P0, [R0+URZ+0x90], R5 ;  /* 0x00009005000085a7 */ /* 0x000ee400080010ff */
[----:B---3--:R-:W-:Y:S05]  /*9990*/  @!P0 BRA `(.L_x_145) ;  /* 0xfffffffc00f08947 */ /* 0x008fea000383ffff */
[----:B------:R-:W-:Y:S05]  /*99a0*/  BRA `(.L_x_144) ;  /* 0xffffffe400f07947 */ /* 0x000fea000383ffff */
        .weak           $__internal_0_$__cuda_sm10x_tcgen05_guardrail_trap_col_being_dealloced_not_returned_by_alloc
        .type           $__internal_0_$__cuda_sm10x_tcgen05_guardrail_trap_col_being_dealloced_not_returned_by_alloc,@function
        .size           $__internal_0_$__cuda_sm10x_tcgen05_guardrail_trap_col_being_dealloced_not_returned_by_alloc,($__internal_1_$__cuda_sm10x_tcgen05_guardrail_trap_phase_invalid_during_alloc - $__internal_0_$__cuda_sm10x_tcgen05_guardrail_trap_col_being_dealloced_not_returned_by_alloc)
$__internal_0_$__cuda_sm10x_tcgen05_guardrail_trap_col_being_dealloced_not_returned_by_alloc:
[----:B------:R-:W-:Y:S05]  /*99b0*/  BPT.TRAP 0x1 ;  /* 0x000000040000795c */ /* 0x000fea0000300000 */
[----:B------:R-:W-:-:S04]  /*99c0*/  HFMA2 R3, -RZ, RZ, 0, 0 ;  /* 0x00000000ff037431 */ /* 0x000fc800000001ff */
[----:B------:R-:W-:Y:S05]  /*99d0*/  RET.REL.NODEC R2 `(_ZN7cutlass13device_kernelINS_4gemm6kernel13GemmUniversalIN4cute5tupleIJiiiiEEENS1_10collective13CollectiveMmaINS1_35MainloopSm100TmaUmmaWarpSpecializedILi9ELi2ELi4ENS5_IJNS4_1CILi2EEENSA_ILi4EEENSA_ILi1EEEEEEEENS5_IJNSA_ILi256EEENSA_ILi64EEENSA_ILi32EEEEEEfNS5_IJlSD_lEEEfSK_NS4_8TiledMMAINS4_8MMA_AtomIJNS4_23SM100_MMA_TF32_2x1SM_SSINS_10tfloat32_tESO_fLi256ELi64ELNS4_4UMMA5MajorE0ELSQ_0ELNSP_7ScaleInE0ELSR_0EEEEEENS4_6LayoutINS5_IJSD_SD_SD_EEENS5_IJNSA_ILi0EEESW_SW_EEEEENS5_IJNS4_10UnderscoreESZ_SZ_EEEEENS4_28SM100_TMA_2SM_LOAD_MULTICASTENS4_14ComposedLayoutINS4_7SwizzleILi3ELi4ELi3EEENS4_18smem_ptr_flag_bitsILi32EEENSU_INS5_IJNSA_ILi8EEESI_EEENS5_IJSI_SD_EEEEEEEvNS4_8identityENS4_18SM100_TMA_2SM_LOADES1C_vS1D_EENS_8epilogue10collective18CollectiveEpilogueINS1G_23Sm100TmaWarpSpecializedILi4ELi2ELi16ELb1ELb0EEEJNS5_IJNSA_ILi128EEESH_SI_EEENS5_IJNSU_IS1L_SD_EENSU_INSA_ILi16EEESD_EEEEEfSK_fSK_NS1G_6fusion15FusionCallbacksIS1K_NS1R_17LinearCombinationIffffLNS_15FloatRoundStyleE2EEES1M_S1Q_JEEENS4_5SM1004TMEM4LOAD26SM100_TMEM_LOAD_32dp32b16xENS4_13SM90_TMA_LOADENS13_INS14_ILi2ELi4ELi3EEES17_NSU_INS5_IJS18_S1O_EEENS5_IJS1O_SD_EEEEEEENS4_39AutoVectorizingCopyWithAssumedAlignmentILi128EEENS4_14SM90_TMA_STOREES26_S28_S28_EEEvvEEEEvNT_6ParamsE) ;  /* 0xffffff6402887950 */ /* 0x000fea0003c3ffff */
        .weak           $__internal_1_$__cuda_sm10x_tcgen05_guardrail_trap_phase_invalid_during_alloc
        .type           $__internal_1_$__cuda_sm10x_tcgen05_guardrail_trap_phase_invalid_during_alloc,@function
        .size           $__internal_1_$__cuda_sm10x_tcgen05_guardrail_trap_phase_invalid_during_alloc,($__internal_2_$__cuda_sm10x_tcgen05_guardrail_trap_unallocated_columns_being_dealloced - $__internal_1_$__cuda_sm10x_tcgen05_guardrail_trap_phase_invalid_during_alloc)
$__internal_1_$__cuda_sm10x_tcgen05_guardrail_trap_phase_invalid_during_alloc:
[----:B------:R-:W-:Y:S05]  /*99e0*/  BPT.TRAP 0x1 ;  /* 0x000000040000795c */ /* 0x000fea0000300000 */
[----:B------:R-:W-:-:S04]  /*99f0*/  MOV R5, 0x0 ;  /* 0x0000000000057802 */ /* 0x000fc80000000f00 */
[----:B------:R-:W-:Y:S05]  /*9a00*/  RET.REL.NODEC R4 `(_ZN7cutlass13device_kernelINS_4gemm6kernel13GemmUniversalIN4cute5tupleIJiiiiEEENS1_10collective13CollectiveMmaINS1_35MainloopSm100TmaUmmaWarpSpecializedILi9ELi2ELi4ENS5_IJNS4_1CILi2EEENSA_ILi4EEENSA_ILi1EEEEEEEENS5_IJNSA_ILi256EEENSA_ILi64EEENSA_ILi32EEEEEEfNS5_IJlSD_lEEEfSK_NS4_8TiledMMAINS4_8MMA_AtomIJNS4_23SM100_MMA_TF32_2x1SM_SSINS_10tfloat32_tESO_fLi256ELi64ELNS4_4UMMA5MajorE0ELSQ_0ELNSP_7ScaleInE0ELSR_0EEEEEENS4_6LayoutINS5_IJSD_SD_SD_EEENS5_IJNSA_ILi0EEESW_SW_EEEEENS5_IJNS4_10UnderscoreESZ_SZ_EEEEENS4_28SM100_TMA_2SM_LOAD_MULTICASTENS4_14ComposedLayoutINS4_7SwizzleILi3ELi4ELi3EEENS4_18smem_ptr_flag_bitsILi32EEENSU_INS5_IJNSA_ILi8EEESI_EEENS5_IJSI_SD_EEEEEEEvNS4_8identityENS4_18SM100_TMA_2SM_LOADES1C_vS1D_EENS_8epilogue10collective18CollectiveEpilogueINS1G_23Sm100TmaWarpSpecializedILi4ELi2ELi16ELb1ELb0EEEJNS5_IJNSA_ILi128EEESH_SI_EEENS5_IJNSU_IS1L_SD_EENSU_INSA_ILi16EEESD_EEEEEfSK_fSK_NS1G_6fusion15FusionCallbacksIS1K_NS1R_17LinearCombinationIffffLNS_15FloatRoundStyleE2EEES1M_S1Q_JEEENS4_5SM1004TMEM4LOAD26SM100_TMEM_LOAD_32dp32b16xENS4_13SM90_TMA_LOADENS13_INS14_ILi2ELi4ELi3EEES17_NSU_INS5_IJS18_S1O_EEENS5_IJS1O_SD_EEEEEEENS4_39AutoVectorizingCopyWithAssumedAlignmentILi128EEENS4_14SM90_TMA_STOREES26_S28_S28_EEEvvEEEEvNT_6ParamsE) ;  /* 0xffffff64047c7950 */ /* 0x000fea0003c3ffff */
        .weak           $__internal_2_$__cuda_sm10x_tcgen05_guardrail_trap_unallocated_columns_being_dealloced
        .type           $__internal_2_$__cuda_sm10x_tcgen05_guardrail_trap_unallocated_columns_being_dealloced,@function
        .size           $__internal_2_$__cuda_sm10x_tcgen05_guardrail_trap_unallocated_columns_being_dealloced,(.L_x_213 - $__internal_2_$__cuda_sm10x_tcgen05_guardrail_trap_unallocated_columns_being_dealloced)
$__internal_2_$__cuda_sm10x_tcgen05_guardrail_trap_unallocated_columns_being_dealloced:
[----:B------:R-:W-:Y:S05]  /*9a10*/  BPT.TRAP 0x1 ;  /* 0x000000040000795c */ /* 0x000fea0000300000 */
[----:B------:R-:W-:-:S04]  /*9a20*/  HFMA2 R3, -RZ, RZ, 0, 0 ;  /* 0x00000000ff037431 */ /* 0x000fc800000001ff */
[----:B------:R-:W-:Y:S05]  /*9a30*/  RET.REL.NODEC R2 `(_ZN7cutlass13device_kernelINS_4gemm6kernel13GemmUniversalIN4cute5tupleIJiiiiEEENS1_10collective13CollectiveMmaINS1_35MainloopSm100TmaUmmaWarpSpecializedILi9ELi2ELi4ENS5_IJNS4_1CILi2EEENSA_ILi4EEENSA_ILi1EEEEEEEENS5_IJNSA_ILi256EEENSA_ILi64EEENSA_ILi32EEEEEEfNS5_IJlSD_lEEEfSK_NS4_8TiledMMAINS4_8MMA_AtomIJNS4_23SM100_MMA_TF32_2x1SM_SSINS_10tfloat32_tESO_fLi256ELi64ELNS4_4UMMA5MajorE0ELSQ_0ELNSP_7ScaleInE0ELSR_0EEEEEENS4_6LayoutINS5_IJSD_SD_SD_EEENS5_IJNSA_ILi0EEESW_SW_EEEEENS5_IJNS4_10UnderscoreESZ_SZ_EEEEENS4_28SM100_TMA_2SM_LOAD_MULTICASTENS4_14ComposedLayoutINS4_7SwizzleILi3ELi4ELi3EEENS4_18smem_ptr_flag_bitsILi32EEENSU_INS5_IJNSA_ILi8EEESI_EEENS5_IJSI_SD_EEEEEEEvNS4_8identityENS4_18SM100_TMA_2SM_LOADES1C_vS1D_EENS_8epilogue10collective18CollectiveEpilogueINS1G_23Sm100TmaWarpSpecializedILi4ELi2ELi16ELb1ELb0EEEJNS5_IJNSA_ILi128EEESH_SI_EEENS5_IJNSU_IS1L_SD_EENSU_INSA_ILi16EEESD_EEEEEfSK_fSK_NS1G_6fusion15FusionCallbacksIS1K_NS1R_17LinearCombinationIffffLNS_15FloatRoundStyleE2EEES1M_S1Q_JEEENS4_5SM1004TMEM4LOAD26SM100_TMEM_LOAD_32dp32b16xENS4_13SM90_TMA_LOADENS13_INS14_ILi2ELi4ELi3EEES17_NSU_INS5_IJS18_S1O_EEENS5_IJS1O_SD_EEEEEEENS4_39AutoVectorizingCopyWithAssumedAlignmentILi128EEENS4_14SM90_TMA_STOREES26_S28_S28_EEEvvEEEEvNT_6ParamsE) ;  /* 0xffffff6402707950 */ /* 0x000fea0003c3ffff */
.L_x_212:
[----:B------:R-:W-:-:S00]  /*9a40*/  BRA `(.L_x_212) ;  /* 0xfffffffc00fc7947 */ /* 0x000fc0000383ffff */
[----:B------:R-:W-:-:S00]  /*9a50*/  NOP ;  /* 0x0000000000007918 */ /* 0x000fc00000000000 */
        /* <DEDUP_REMOVED lines=10> */
.L_x_213:


//--------------------- .nv.global.init           --------------------------
	.section	.nv.global.init,"aw",@progbits
.nv.global.init:
	.type		$str$27,@object
	.size		$str$27,($str$28 - $str$27)
$str$27:
        /*0000*/ 	.byte	0x28, 0x61, 0x64, 0x64, 0x72, 0x65, 0x73, 0x73, 0x20, 0x26, 0x20, 0x6d, 0x61, 0x73, 0x6b, 0x29
        /*0010*/ 	.byte	0x20, 0x3d, 0x3d, 0x20, 0x30, 0x00
	.type		$str$28,@object
	.size		$str$28,($str$26 - $str$28)
$str$28:
        /*0016*/ 	.byte	0x2f, 0x74, 0x6d, 0x70, 0x2f, 0x63, 0x75, 0x74, 0x6c, 0x61, 0x73, 0x73, 0x5f, 0x73, 0x77, 0x65
        /*0026*/ 	.byte	0x65, 0x70, 0x5f, 0x73, 0x72, 0x63, 0x2f, 0x69, 0x6e, 0x63, 0x6c, 0x75, 0x64, 0x65, 0x2f, 0x63
        /*0036*/ 	.byte	0x75, 0x74, 0x65, 0x2f, 0x70, 0x6f, 0x69, 0x6e, 0x74, 0x65, 0x72, 0x5f, 0x66, 0x6c, 0x61, 0x67
        /*0046*/ 	.byte	0x67, 0x65, 0x64, 0x2e, 0x68, 0x70, 0x70, 0x00
	.type		$str$26,@object
	.size		$str$26,($str$25 - $str$26)
$str$26:
        /*004e*/ 	.byte	0x2f, 0x74, 0x6d, 0x70, 0x2f, 0x63, 0x75, 0x74, 0x6c, 0x61, 0x73, 0x73, 0x5f, 0x73, 0x77, 0x65
        /*005e*/ 	.byte	0x65, 0x70, 0x5f, 0x73, 0x72, 0x63, 0x2f, 0x69, 0x6e, 0x63, 0x6c, 0x75, 0x64, 0x65, 0x2f, 0x63
        /*006e*/ 	.byte	0x75, 0x74, 0x65, 0x2f, 0x61, 0x74, 0x6f, 0x6d, 0x2f, 0x63, 0x6f, 0x70, 0x79, 0x5f, 0x74, 0x72
        /*007e*/ 	.byte	0x61, 0x69, 0x74, 0x73, 0x5f, 0x73, 0x6d, 0x31, 0x30, 0x30, 0x2e, 0x68, 0x70, 0x70, 0x00
	.type		$str$25,@object
	.size		$str$25,(__unnamed_1 - $str$25)
$str$25:
        /*008d*/ 	.byte	0x28, 0x28, 0x75, 0x69, 0x6e, 0x74, 0x33, 0x32, 0x5f, 0x74, 0x28, 0x74, 0x68, 0x72, 0x65, 0x61
        /*009d*/ 	.byte	0x64, 0x49, 0x64, 0x78, 0x2e, 0x78, 0x29, 0x20, 0x2f, 0x20, 0x33, 0x32, 0x29, 0x20, 0x25, 0x20
        /*00ad*/ 	.byte	0x34, 0x29, 0x20, 0x3d, 0x3d, 0x20, 0x28, 0x28, 0x28, 0x74, 0x6d, 0x65, 0x6d, 0x5f, 0x61, 0x64
        /*00bd*/ 	.byte	0x64, 0x72, 0x20, 0x3e, 0x3e, 0x20, 0x31, 0x36, 0x29, 0x20, 0x2f, 0x20, 0x33, 0x32, 0x29, 0x20
        /*00cd*/ 	.byte	0x25, 0x20, 0x34, 0x29, 0x00
	.type		__unnamed_1,@object
	.size		__unnamed_1,(__unnamed_2 - __unnamed_1)
__unnamed_1:
        /*00d2*/ 	.byte	0x61, 0x75, 0x74, 0x6f, 0x20, 0x63, 0x75, 0x74, 0x65, 0x3a, 0x3a, 0x61, 0x73, 0x5f, 0x70, 0x6f
        /* <DEDUP_REMOVED lines=23> */
        /*0252*/ 	.byte	0x43, 0x3c, 0x32, 0x30, 0x34, 0x38, 0x3e, 0x3e, 0x3e, 0x3e, 0x5d, 0x00
	.type		__unnamed_2,@object
	.size		__unnamed_2,(.L_2 - __unnamed_2)
__unnamed_2:
        /* <DEDUP_REMOVED lines=42> */
        /*04fe*/ 	.byte	0x3e, 0x5d, 0x00
.L_2:


//--------------------- .nv.shared._ZN7cutlass13device_kernelINS_4gemm6kernel13GemmUniversalIN4cute5tupleIJiiiiEEENS1_10collective13CollectiveMmaINS1_35MainloopSm100TmaUmmaWarpSpecializedILi9ELi2ELi4ENS5_IJNS4_1CILi2EEENSA_ILi4EEENSA_ILi1EEEEEEEENS5_IJNSA_ILi256EEENSA_ILi64EEENSA_ILi32EEEEEEfNS5_IJlSD_lEEEfSK_NS4_8TiledMMAINS4_8MMA_AtomIJNS4_23SM100_MMA_TF32_2x1SM_SSINS_10tfloat32_tESO_fLi256ELi64ELNS4_4UMMA5MajorE0ELSQ_0ELNSP_7ScaleInE0ELSR_0EEEEEENS4_6LayoutINS5_IJSD_SD_SD_EEENS5_IJNSA_ILi0EEESW_SW_EEEEENS5_IJNS4_10UnderscoreESZ_SZ_EEEEENS4_28SM100_TMA_2SM_LOAD_MULTICASTENS4_14ComposedLayoutINS4_7SwizzleILi3ELi4ELi3EEENS4_18smem_ptr_flag_bitsILi32EEENSU_INS5_IJNSA_ILi8EEESI_EEENS5_IJSI_SD_EEEEEEEvNS4_8identityENS4_18SM100_TMA_2SM_LOADES1C_vS1D_EENS_8epilogue10collective18CollectiveEpilogueINS1G_23Sm100TmaWarpSpecializedILi4ELi2ELi16ELb1ELb0EEEJNS5_IJNSA_ILi128EEESH_SI_EEENS5_IJNSU_IS1L_SD_EENSU_INSA_ILi16EEESD_EEEEEfSK_fSK_NS1G_6fusion15FusionCallbacksIS1K_NS1R_17LinearCombinationIffffLNS_15FloatRoundStyleE2EEES1M_S1Q_JEEENS4_5SM1004TMEM4LOAD26SM100_TMEM_LOAD_32dp32b16xENS4_13SM90_TMA_LOADENS13_INS14_ILi2ELi4ELi3EEES17_NSU_INS5_IJS18_S1O_EEENS5_IJS1O_SD_EEEEEEENS4_39AutoVectorizingCopyWithAssumedAlignmentILi128EEENS4_14SM90_TMA_STOREES26_S28_S28_EEEvvEEEEvNT_6ParamsE --------------------------
	.section	.nv.shared._ZN7cutlass13device_kernelINS_4gemm6kernel13GemmUniversalIN4cute5tupleIJiiiiEEENS1_10collective13CollectiveMmaINS1_35MainloopSm100TmaUmmaWarpSpecializedILi9ELi2ELi4ENS5_IJNS4_1CILi2EEENSA_ILi4EEENSA_ILi1EEEEEEEENS5_IJNSA_ILi256EEENSA_ILi64EEENSA_ILi32EEEEEEfNS5_IJlSD_lEEEfSK_NS4_8TiledMMAINS4_8MMA_AtomIJNS4_23SM100_MMA_TF32_2x1SM_SSINS_10tfloat32_tESO_fLi256ELi64ELNS4_4UMMA5MajorE0ELSQ_0ELNSP_7ScaleInE0ELSR_0EEEEEENS4_6LayoutINS5_IJSD_SD_SD_EEENS5_IJNSA_ILi0EEESW_SW_EEEEENS5_IJNS4_10UnderscoreESZ_SZ_EEEEENS4_28SM100_TMA_2SM_LOAD_MULTICASTENS4_14ComposedLayoutINS4_7SwizzleILi3ELi4ELi3EEENS4_18smem_ptr_flag_bitsILi32EEENSU_INS5_IJNSA_ILi8EEESI_EEENS5_IJSI_SD_EEEEEEEvNS4_8identityENS4_18SM100_TMA_2SM_LOADES1C_vS1D_EENS_8epilogue10collective18CollectiveEpilogueINS1G_23Sm100TmaWarpSpecializedILi4ELi2ELi16ELb1ELb0EEEJNS5_IJNSA_ILi128EEESH_SI_EEENS5_IJNSU_IS1L_SD_EENSU_INSA_ILi16EEESD_EEEEEfSK_fSK_NS1G_6fusion15FusionCallbacksIS1K_NS1R_17LinearCombinationIffffLNS_15FloatRoundStyleE2EEES1M_S1Q_JEEENS4_5SM1004TMEM4LOAD26SM100_TMEM_LOAD_32dp32b16xENS4_13SM90_TMA_LOADENS13_INS14_ILi2ELi4ELi3EEES17_NSU_INS5_IJS18_S1O_EEENS5_IJS1O_SD_EEEEEEENS4_39AutoVectorizingCopyWithAssumedAlignmentILi128EEENS4_14SM90_TMA_STOREES26_S28_S28_EEEvvEEEEvNT_6ParamsE,"aw",@nobits
	.sectionflags	@""
	.align	16
	.zero		1024


//--------------------- .nv.shared.reserved.0     --------------------------
	.section	.nv.shared.reserved.0,"aw",@nobits
	.weak		__nv_reservedSMEM_offset_0_alias
	.size		__nv_reservedSMEM_offset_0_alias, 0, 64
	.other		__nv_reservedSMEM_offset_0_alias,@"STO_CUDA_RESERVED_SHARED STV_DEFAULT"
__nv_reservedSMEM_offset_0_alias:
	.zero		0
.nv.shared.reserved.0:
	.zero		64
	.weak		__nv_reservedSMEM_tcgen05_partition
	.type		__nv_reservedSMEM_tcgen05_partition,@object
	.size		__nv_reservedSMEM_tcgen05_partition,(.L_0 - __nv_reservedSMEM_tcgen05_partition)
__nv_reservedSMEM_tcgen05_partition:
	.zero		32
.L_0:


//--------------------- .nv.global                --------------------------
	.section	.nv.global,"aw",@nobits
.nv.global:
	.type		_ZN40_INTERNAL_d451f34e_4_k_cu_3f3cdd8b_267874cute1_E,@object
	.size		_ZN40_INTERNAL_d451f34e_4_k_cu_3f3cdd8b_267874cute1_E,(_ZN40_INTERNAL_d451f34e_4_k_cu_3f3cdd8b_267874cuda3std3__45__cpo6cbeginE - _ZN40_INTERNAL_d451f34e_4_k_cu_3f3cdd8b_267874cute1_E)
_ZN40_INTERNAL_d451f34e_4_k_cu_3f3cdd8b_267874cute1_E:
	.zero		1
	.type		_ZN40_INTERNAL_d451f34e_4_k_cu_3f3cdd8b_267874cuda3std3__45__cpo6cbeginE,@object
	.size		_ZN40_INTERNAL_d451f34e_4_k_cu_3f3cdd8b_267874cuda3std3__45__cpo6cbeginE,(_ZN40_INTERNAL_d451f34e_4_k_cu_3f3cdd8b_267874cuda3std3__48in_placeE - _ZN40_INTERNAL_d451f34e_4_k_cu_3f3cdd8b_267874cuda3std3__45__cpo6cbeginE)
_ZN40_INTERNAL_d451f34e_4_k_cu_3f3cdd8b_267874cuda3std3__45__cpo6cbeginE:
	.zero		1
	.type		_ZN40_INTERNAL_d451f34e_4_k_cu_3f3cdd8b_267874cuda3std3__48in_placeE,@object
	.size		_ZN40_INTERNAL_d451f34e_4_k_cu_3f3cdd8b_267874cuda3std3__48in_placeE,(_ZN40_INTERNAL_d451f34e_4_k_cu_3f3cdd8b_267874cuda3std6ranges3__45__cpo9iter_moveE - _ZN40_INTERNAL_d451f34e_4_k_cu_3f3cdd8b_267874cuda3std3__48in_placeE)
_ZN40_INTERNAL_d451f34e_4_k_cu_3f3cdd8b_267874cuda3std3__48in_placeE:
	.zero		1
	.type		_ZN40_INTERNAL_d451f34e_4_k_cu_3f3cdd8b_267874cuda3std6ranges3__45__cpo9iter_moveE,@object
	.size		_ZN40_INTERNAL_d451f34e_4_k_cu_3f3cdd8b_267874cuda3std6ranges3__45__cpo9iter_moveE,(_ZN40_INTERNAL_d451f34e_4_k_cu_3f3cdd8b_267874cuda3std3__45__cpo5beginE - _ZN40_INTERNAL_d451f34e_4_k_cu_3f3cdd8b_267874cuda3std6ranges3__45__cpo9iter_moveE)
_ZN40_INTERNAL_d451f34e_4_k_cu_3f3cdd8b_267874cuda3std6ranges3__45__cpo9iter_moveE:
	.zero		1
	.type		_ZN40_INTERNAL_d451f34e_4_k_cu_3f3cdd8b_267874cuda3std3__45__cpo5beginE,@object
	.size		_ZN40_INTERNAL_d451f34e_4_k_cu_3f3cdd8b_267874cuda3std3__45__cpo5beginE,(_ZN40_INTERNAL_d451f34e_4_k_cu_3f3cdd8b_267874cuda3std3__442_GLOBAL__N__d451f34e_4_k_cu_3f3cdd8b_267876ignoreE - _ZN40_INTERNAL_d451f34e_4_k_cu_3f3cdd8b_267874cuda3std3__45__cpo5beginE)
_ZN40_INTERNAL_d451f34e_4_k_cu_3f3cdd8b_267874cuda3std3__45__cpo5beginE:
	.zero		1
	.type		_ZN40_INTERNAL_d451f34e_4_k_cu_3f3cdd8b_267874cuda3std3__442_GLOBAL__N__d451f34e_4_k_cu_3f3cdd8b_267876ignoreE,@object
	.size		_ZN40_INTERNAL_d451f34e_4_k_cu_3f3cdd8b_267874cuda3std3__442_GLOBAL__N__d451f34e_4_k_cu_3f3cdd8b_267876ignoreE,(_ZN40_INTERNAL_d451f34e_4_k_cu_3f3cdd8b_267874cute7productE - _ZN40_INTERNAL_d451f34e_4_k_cu_3f3cdd8b_267874cuda3std3__442_GLOBAL__N__d451f34e_4_k_cu_3f3cdd8b_267876ignoreE)
_ZN40_INTERNAL_d451f34e_4_k_cu_3f3cdd8b_267874cuda3std3__442_GLOBAL__N__d451f34e_4_k_cu_3f3cdd8b_267876ignoreE:
	.zero		1
	.type		_ZN40_INTERNAL_d451f34e_4_k_cu_3f3cdd8b_267874cute7productE,@object
	.size		_ZN40_INTERNAL_d451f34e_4_k_cu_3f3cdd8b_267874cute7productE,(_ZN40_INTERNAL_d451f34e_4_k_cu_3f3cdd8b_267874cuda3std3__45__cpo3endE - _ZN40_INTERNAL_d451f34e_4_k_cu_3f3cdd8b_267874cute7productE)
_ZN40_INTERNAL_d451f34e_4_k_cu_3f3cdd8b_267874cute7productE:
	.zero		1
	.type		_ZN40_INTERNAL_d451f34e_4_k_cu_3f3cdd8b_267874cuda3std3__45__cpo3endE,@object
	.size		_ZN40_INTERNAL_d451f34e_4_k_cu_3f3cdd8b_267874cuda3std3__45__cpo3endE,(_ZN40_INTERNAL_d451f34e_4_k_cu_3f3cdd8b_267874cuda3std3__419piecewise_constructE - _ZN40_INTERNAL_d451f34e_4_k_cu_3f3cdd8b_267874cuda3std3__45__cpo3endE)
_ZN40_INTERNAL_d451f34e_4_k_cu_3f3cdd8b_267874cuda3std3__45__cpo3endE:
	.zero		1
	.type		_ZN40_INTERNAL_d451f34e_4_k_cu_3f3cdd8b_267874cuda3std3__419piecewise_constructE,@object
	.size		_ZN40_INTERNAL_d451f34e_4_k_cu_3f3cdd8b_267874cuda3std3__419piecewise_constructE,(_ZN40_INTERNAL_d451f34e_4_k_cu_3f3cdd8b_267874cuda3std3__45__cpo4cendE - _ZN40_INTERNAL_d451f34e_4_k_cu_3f3cdd8b_267874cuda3std3__419piecewise_constructE)
_ZN40_INTERNAL_d451f34e_4_k_cu_3f3cdd8b_267874cuda3std3__419piecewise_constructE:
	.zero		1
	.type		_ZN40_INTERNAL_d451f34e_4_k_cu_3f3cdd8b_267874cuda3std3__45__cpo4cendE,@object
	.size		_ZN40_INTERNAL_d451f34e_4_k_cu_3f3cdd8b_267874cuda3std3__45__cpo4cendE,(_ZN40_INTERNAL_d451f34e_4_k_cu_3f3cdd8b_267874cuda3std6ranges3__45__cpo4swapE - _ZN40_INTERNAL_d451f34e_4_k_cu_3f3cdd8b_267874cuda3std3__45__cpo4cendE)
_ZN40_INTERNAL_d451f34e_4_k_cu_3f3cdd8b_267874cuda3std3__45__cpo4cendE:
	.zero		1
	.type		_ZN40_INTERNAL_d451f34e_4_k_cu_3f3cdd8b_267874cuda3std6ranges3__45__cpo4swapE,@object
	.size		_ZN40_INTERNAL_d451f34e_4_k_cu_3f3cdd8b_267874cuda3std6ranges3__45__cpo4swapE,(.L_10 - _ZN40_INTERNAL_d451f34e_4_k_cu_3f3cdd8b_267874cuda3std6ranges3__45__cpo4swapE)
_ZN40_INTERNAL_d451f34e_4_k_cu_3f3cdd8b_267874cuda3std6ranges3__45__cpo4swapE:
	.zero		1
.L_10:


//--------------------- .nv.constant0._ZN7cutlass13device_kernelINS_4gemm6kernel13GemmUniversalIN4cute5tupleIJiiiiEEENS1_10collective13CollectiveMmaINS1_35MainloopSm100TmaUmmaWarpSpecializedILi9ELi2ELi4ENS5_IJNS4_1CILi2EEENSA_ILi4EEENSA_ILi1EEEEEEEENS5_IJNSA_ILi256EEENSA_ILi64EEENSA_ILi32EEEEEEfNS5_IJlSD_lEEEfSK_NS4_8TiledMMAINS4_8MMA_AtomIJNS4_23SM100_MMA_TF32_2x1SM_SSINS_10tfloat32_tESO_fLi256ELi64ELNS4_4UMMA5MajorE0ELSQ_0ELNSP_7ScaleInE0ELSR_0EEEEEENS4_6LayoutINS5_IJSD_SD_SD_EEENS5_IJNSA_ILi0EEESW_SW_EEEEENS5_IJNS4_10UnderscoreESZ_SZ_EEEEENS4_28SM100_TMA_2SM_LOAD_MULTICASTENS4_14ComposedLayoutINS4_7SwizzleILi3ELi4ELi3EEENS4_18smem_ptr_flag_bitsILi32EEENSU_INS5_IJNSA_ILi8EEESI_EEENS5_IJSI_SD_EEEEEEEvNS4_8identityENS4_18SM100_TMA_2SM_LOADES1C_vS1D_EENS_8epilogue10collective18CollectiveEpilogueINS1G_23Sm100TmaWarpSpecializedILi4ELi2ELi16ELb1ELb0EEEJNS5_IJNSA_ILi128EEESH_SI_EEENS5_IJNSU_IS1L_SD_EENSU_INSA_ILi16EEESD_EEEEEfSK_fSK_NS1G_6fusion15FusionCallbacksIS1K_NS1R_17LinearCombinationIffffLNS_15FloatRoundStyleE2EEES1M_S1Q_JEEENS4_5SM1004TMEM4LOAD26SM100_TMEM_LOAD_32dp32b16xENS4_13SM90_TMA_LOADENS13_INS14_ILi2ELi4ELi3EEES17_NSU_INS5_IJS18_S1O_EEENS5_IJS1O_SD_EEEEEEENS4_39AutoVectorizingCopyWithAssumedAlignmentILi128EEENS4_14SM90_TMA_STOREES26_S28_S28_EEEvvEEEEvNT_6ParamsE --------------------------
	.section	.nv.constant0._ZN7cutlass13device_kernelINS_4gemm6kernel13GemmUniversalIN4cute5tupleIJiiiiEEENS1_10collective13CollectiveMmaINS1_35MainloopSm100TmaUmmaWarpSpecializedILi9ELi2ELi4ENS5_IJNS4_1CILi2EEENSA_ILi4EEENSA_ILi1EEEEEEEENS5_IJNSA_ILi256EEENSA_ILi64EEENSA_ILi32EEEEEEfNS5_IJlSD_lEEEfSK_NS4_8TiledMMAINS4_8MMA_AtomIJNS4_23SM100_MMA_TF32_2x1SM_SSINS_10tfloat32_tESO_fLi256ELi64ELNS4_4UMMA5MajorE0ELSQ_0ELNSP_7ScaleInE0ELSR_0EEEEEENS4_6LayoutINS5_IJSD_SD_SD_EEENS5_IJNSA_ILi0EEESW_SW_EEEEENS5_IJNS4_10UnderscoreESZ_SZ_EEEEENS4_28SM100_TMA_2SM_LOAD_MULTICASTENS4_14ComposedLayoutINS4_7SwizzleILi3ELi4ELi3EEENS4_18smem_ptr_flag_bitsILi32EEENSU_INS5_IJNSA_ILi8EEESI_EEENS5_IJSI_SD_EEEEEEEvNS4_8identityENS4_18SM100_TMA_2SM_LOADES1C_vS1D_EENS_8epilogue10collective18CollectiveEpilogueINS1G_23Sm100TmaWarpSpecializedILi4ELi2ELi16ELb1ELb0EEEJNS5_IJNSA_ILi128EEESH_SI_EEENS5_IJNSU_IS1L_SD_EENSU_INSA_ILi16EEESD_EEEEEfSK_fSK_NS1G_6fusion15FusionCallbacksIS1K_NS1R_17LinearCombinationIffffLNS_15FloatRoundStyleE2EEES1M_S1Q_JEEENS4_5SM1004TMEM4LOAD26SM100_TMEM_LOAD_32dp32b16xENS4_13SM90_TMA_LOADENS13_INS14_ILi2ELi4ELi3EEES17_NSU_INS5_IJS18_S1O_EEENS5_IJS1O_SD_EEEEEEENS4_39AutoVectorizingCopyWithAssumedAlignmentILi128EEENS4_14SM90_TMA_STOREES26_S28_S28_EEEvvEEEEvNT_6ParamsE,"a",@progbits
	.sectionflags	@""
	.align	4
.nv.constant0._ZN7cutlass13device_kernelINS_4gemm6kernel13GemmUniversalIN4cute5tupleIJiiiiEEENS1_10collective13CollectiveMmaINS1_35MainloopSm100TmaUmmaWarpSpecializedILi9ELi2ELi4ENS5_IJNS4_1CILi2EEENSA_ILi4EEENSA_ILi1EEEEEEEENS5_IJNSA_ILi256EEENSA_ILi64EEENSA_ILi32EEEEEEfNS5_IJlSD_lEEEfSK_NS4_8TiledMMAINS4_8MMA_AtomIJNS4_23SM100_MMA_TF32_2x1SM_SSINS_10tfloat32_tESO_fLi256ELi64ELNS4_4UMMA5MajorE0ELSQ_0ELNSP_7ScaleInE0ELSR_0EEEEEENS4_6LayoutINS5_IJSD_SD_SD_EEENS5_IJNSA_ILi0EEESW_SW_EEEEENS5_IJNS4_10UnderscoreESZ_SZ_EEEEENS4_28SM100_TMA_2SM_LOAD_MULTICASTENS4_14ComposedLayoutINS4_7SwizzleILi3ELi4ELi3EEENS4_18smem_ptr_flag_bitsILi32EEENSU_INS5_IJNSA_ILi8EEESI_EEENS5_IJSI_SD_EEEEEEEvNS4_8identityENS4_18SM100_TMA_2SM_LOADES1C_vS1D_EENS_8epilogue10collective18CollectiveEpilogueINS1G_23Sm100TmaWarpSpecializedILi4ELi2ELi16ELb1ELb0EEEJNS5_IJNSA_ILi128EEESH_SI_EEENS5_IJNSU_IS1L_SD_EENSU_INSA_ILi16EEESD_EEEEEfSK_fSK_NS1G_6fusion15FusionCallbacksIS1K_NS1R_17LinearCombinationIffffLNS_15FloatRoundStyleE2EEES1M_S1Q_JEEENS4_5SM1004TMEM4LOAD26SM100_TMEM_LOAD_32dp32b16xENS4_13SM90_TMA_LOADENS13_INS14_ILi2ELi4ELi3EEES17_NSU_INS5_IJS18_S1O_EEENS5_IJS1O_SD_EEEEEEENS4_39AutoVectorizingCopyWithAssumedAlignmentILi128EEENS4_14SM90_TMA_STOREES26_S28_S28_EEEvvEEEEvNT_6ParamsE:
	.zero		2944


//--------------------- SYMBOLS --------------------------

	.type		.nv.reservedSmem.offset0,@object
	.size		.nv.reservedSmem.offset0,0x4
	.type		.nv.reservedSmem.cap,@object
	.size		.nv.reservedSmem.cap,0x4
	.type		__assertfail,@function
